//
// Generated by NVIDIA NVVM Compiler
//
// Compiler Build ID: CL-36424714
// Cuda compilation tools, release 13.0, V13.0.88
// Based on NVVM 20.0.0
//

.version 9.0
.target sm_100
.address_size 64

	// .globl	default_function_kernel0
// _ZZ24default_function_kernel0E15pad_temp_shared has been demoted
// _ZZ24default_function_kernel0E13kernel_shared has been demoted

.visible .entry default_function_kernel0(
	.param .u64 .ptr .align 1 default_function_kernel0_param_0,
	.param .u64 .ptr .align 1 default_function_kernel0_param_1,
	.param .u64 .ptr .align 1 default_function_kernel0_param_2
)
{
	.reg .pred 	%p<90>;
	.reg .b16 	%rs<41>;
	.reg .b32 	%r<191>;
	.reg .b32 	%f<840>;
	.reg .b64 	%rd<73>;
	// demoted variable
	.shared .align 4 .b8 _ZZ24default_function_kernel0E15pad_temp_shared[1120];
	// demoted variable
	.shared .align 4 .b8 _ZZ24default_function_kernel0E13kernel_shared[768];
	ld.param.u64 	%rd17, [default_function_kernel0_param_1];
	cvta.to.global.u64 	%rd19, %rd17;
	mov.u32 	%r26, %tid.z;
	mov.u32 	%r27, %tid.x;
	mul.lo.s32 	%r28, %r27, 3;
	mad.lo.s32 	%r29, %r26, 18, %r28;
	setp.lt.u32 	%p12, %r27, 6;
	mov.u32 	%r30, %ctaid.y;
	shl.b32 	%r31, %r30, 3;
	add.s32 	%r32, %r29, 116;
	setp.lt.u32 	%p13, %r29, 140;
	selp.b32 	%r33, %r29, %r32, %p13;
	cvt.u16.u32 	%rs1, %r33;
	and.b16  	%rs2, %rs1, 254;
	shr.u16 	%rs3, %rs2, 1;
	mul.lo.s16 	%rs4, %rs3, 147;
	shr.u16 	%rs5, %rs4, 10;
	cvt.u32.u16 	%r34, %rs5;
	or.b32  	%r35, %r31, %r34;
	setp.eq.s32 	%p14, %r35, 0;
	add.s32 	%r36, %r31, %r34;
	setp.gt.u32 	%p15, %r36, 56;
	or.pred  	%p16, %p14, %p15;
	mov.u32 	%r38, %ctaid.x;
	mul.lo.s32 	%r39, %r38, 14;
	cvt.u16.u32 	%rs6, %r29;
	mul.hi.u16 	%rs7, %rs6, 9363;
	shr.u16 	%rs8, %rs7, 1;
	mul.lo.s16 	%rs9, %rs8, 14;
	sub.s16 	%rs10, %rs6, %rs9;
	cvt.u32.u16 	%r40, %rs10;
	or.b32  	%r41, %r39, %r40;
	setp.eq.s32 	%p17, %r41, 0;
	setp.gt.u32 	%p18, %r29, 139;
	selp.b32 	%r43, 3136, 0, %p18;
	mul.lo.s32 	%r44, %r30, 448;
	mul.wide.u16 	%r45, %rs5, 56;
	add.s32 	%r46, %r29, 1;
	add.s32 	%r47, %r29, 117;
	setp.lt.u32 	%p19, %r29, 139;
	selp.b32 	%r48, %r46, %r47, %p19;
	cvt.u16.u32 	%rs11, %r48;
	and.b16  	%rs12, %rs11, 254;
	shr.u16 	%rs13, %rs12, 1;
	mul.lo.s16 	%rs14, %rs13, 147;
	shr.u16 	%rs15, %rs14, 10;
	cvt.u32.u16 	%r49, %rs15;
	or.b32  	%r50, %r31, %r49;
	setp.eq.s32 	%p20, %r50, 0;
	add.s32 	%r51, %r31, %r49;
	setp.gt.u32 	%p21, %r51, 56;
	or.pred  	%p22, %p20, %p21;
	cvt.u16.u32 	%rs16, %r46;
	mul.hi.u16 	%rs17, %rs16, 18725;
	shr.u16 	%rs18, %rs17, 2;
	mul.lo.s16 	%rs19, %rs18, 14;
	sub.s16 	%rs20, %rs16, %rs19;
	cvt.u32.u16 	%r53, %rs20;
	or.b32  	%r54, %r39, %r53;
	setp.eq.s32 	%p23, %r54, 0;
	setp.gt.u32 	%p24, %r29, 138;
	selp.b32 	%r56, 3136, 0, %p24;
	mul.wide.u16 	%r57, %rs15, 56;
	add.s32 	%r58, %r29, 2;
	add.s32 	%r59, %r29, 118;
	setp.lt.u32 	%p25, %r29, 138;
	selp.b32 	%r60, %r58, %r59, %p25;
	cvt.u16.u32 	%rs21, %r60;
	and.b16  	%rs22, %rs21, 254;
	shr.u16 	%rs23, %rs22, 1;
	mul.lo.s16 	%rs24, %rs23, 147;
	shr.u16 	%rs25, %rs24, 10;
	cvt.u32.u16 	%r61, %rs25;
	or.b32  	%r62, %r31, %r61;
	setp.eq.s32 	%p26, %r62, 0;
	add.s32 	%r63, %r31, %r61;
	setp.gt.u32 	%p27, %r63, 56;
	or.pred  	%p28, %p26, %p27;
	cvt.u16.u32 	%rs26, %r58;
	mul.hi.u16 	%rs27, %rs26, 18725;
	shr.u16 	%rs28, %rs27, 2;
	mul.lo.s16 	%rs29, %rs28, 14;
	sub.s16 	%rs30, %rs26, %rs29;
	cvt.u32.u16 	%r65, %rs30;
	or.b32  	%r66, %r39, %r65;
	setp.eq.s32 	%p29, %r66, 0;
	setp.gt.u32 	%p30, %r29, 137;
	selp.b32 	%r68, 3136, 0, %p30;
	mul.wide.u16 	%r69, %rs25, 56;
	shl.b32 	%r70, %r26, 1;
	cvt.u16.u32 	%rs31, %r27;
	mul.hi.u16 	%rs32, %rs31, 21846;
	cvt.u32.u16 	%r71, %rs32;
	add.s32 	%r72, %r70, %r71;
	setp.lt.u32 	%p31, %r72, 32;
	shl.b32 	%r73, %r26, 2;
	shl.b32 	%r74, %r27, 1;
	cvt.u16.u32 	%rs33, %r74;
	mul.hi.u16 	%rs34, %rs33, 21846;
	cvt.u32.u16 	%r75, %rs34;
	add.s32 	%r76, %r73, %r75;
	setp.lt.u32 	%p32, %r76, 64;
	mad.lo.s32 	%r78, %r26, 12, %r74;
	setp.lt.u32 	%p33, %r78, 192;
	and.pred  	%p34, %p12, %p33;
	mov.u32 	%r79, %ctaid.z;
	mul.lo.s32 	%r80, %r26, 1152;
	mad.lo.s32 	%r81, %r79, 18432, %r80;
	mul.wide.u16 	%r82, %rs32, 576;
	add.s32 	%r83, %r27, -3;
	setp.lt.u32 	%p36, %r27, 3;
	selp.b32 	%r84, %r27, %r83, %p36;
	mul.lo.s32 	%r85, %r84, 6;
	or.b16  	%rs35, %rs33, 1;
	mul.hi.u16 	%rs36, %rs35, 10923;
	cvt.u32.u16 	%r86, %rs36;
	add.s32 	%r87, %r70, %r86;
	setp.lt.u32 	%p37, %r87, 32;
	mul.hi.u16 	%rs37, %rs35, 21846;
	cvt.u32.u16 	%r88, %rs37;
	add.s32 	%r89, %r73, %r88;
	setp.lt.u32 	%p38, %r89, 64;
	setp.lt.u32 	%p39, %r78, 191;
	and.pred  	%p40, %p12, %p39;
	mul.wide.u16 	%r91, %rs36, 576;
	mul.lo.s16 	%rs38, %rs36, 6;
	sub.s16 	%rs39, %rs35, %rs38;
	mul.lo.s16 	%rs40, %rs39, 3;
	cvt.u32.u16 	%r92, %rs40;
	setp.ne.s32 	%p42, %r35, 0;
	setp.lt.u32 	%p43, %r36, 57;
	and.pred  	%p1, %p42, %p43;
	setp.ne.s32 	%p44, %r50, 0;
	setp.lt.u32 	%p45, %r51, 57;
	and.pred  	%p2, %p44, %p45;
	setp.ne.s32 	%p46, %r62, 0;
	setp.lt.u32 	%p47, %r63, 57;
	and.pred  	%p3, %p46, %p47;
	add.s32 	%r93, %r39, %r40;
	setp.gt.u32 	%p48, %r93, 54;
	add.s32 	%r95, %r39, %r53;
	setp.gt.u32 	%p49, %r95, 54;
	add.s32 	%r97, %r39, %r65;
	setp.gt.u32 	%p50, %r97, 54;
	or.pred  	%p4, %p16, %p17;
	or.pred  	%p5, %p22, %p23;
	or.pred  	%p6, %p28, %p29;
	and.pred  	%p51, %p31, %p32;
	and.pred  	%p7, %p51, %p34;
	and.pred  	%p52, %p37, %p38;
	and.pred  	%p8, %p52, %p40;
	or.pred  	%p9, %p16, %p48;
	or.pred  	%p10, %p22, %p49;
	or.pred  	%p11, %p28, %p50;
	add.s32 	%r99, %r43, %r44;
	add.s32 	%r100, %r99, %r45;
	add.s32 	%r101, %r93, %r100;
	add.s32 	%r189, %r101, -57;
	or.b32  	%r102, %r74, 1;
	mul.hi.u32 	%r103, %r102, 715827883;
	mul.wide.u32 	%rd20, %r103, 576;
	cvt.u64.u16 	%rd21, %rs40;
	or.b64  	%rd22, %rd20, %rd21;
	cvt.u64.u32 	%rd23, %r81;
	add.s64 	%rd24, %rd22, %rd23;
	shl.b64 	%rd25, %rd24, 2;
	add.s64 	%rd26, %rd25, %rd19;
	add.s64 	%rd72, %rd26, 8;
	add.s32 	%r104, %r56, %r44;
	add.s32 	%r105, %r104, %r57;
	add.s32 	%r106, %r95, %r105;
	add.s32 	%r188, %r106, -57;
	mul.hi.u32 	%r107, %r27, 1431655766;
	mul.wide.u32 	%rd27, %r107, 576;
	cvt.u64.u32 	%rd28, %r85;
	add.s64 	%rd29, %rd27, %rd28;
	add.s64 	%rd30, %rd29, %rd23;
	shl.b64 	%rd31, %rd30, 2;
	add.s64 	%rd32, %rd31, %rd19;
	add.s64 	%rd71, %rd32, 8;
	add.s32 	%r108, %r81, %r82;
	add.s32 	%r187, %r108, %r85;
	add.s32 	%r109, %r81, %r91;
	or.b32  	%r110, %r109, %r92;
	mul.wide.u32 	%rd33, %r110, 4;
	add.s64 	%rd70, %rd19, %rd33;
	add.s32 	%r111, %r68, %r44;
	add.s32 	%r112, %r111, %r69;
	add.s32 	%r113, %r97, %r112;
	add.s32 	%r186, %r113, -57;
	mov.f32 	%f799, 0f00000000;
	mov.b32 	%r190, 0;
	not.pred 	%p67, %p1;
	not.pred 	%p71, %p2;
	not.pred 	%p75, %p3;
	mov.f32 	%f800, %f799;
	mov.f32 	%f801, %f799;
	mov.f32 	%f802, %f799;
	mov.f32 	%f803, %f799;
	mov.f32 	%f804, %f799;
	mov.f32 	%f805, %f799;
	mov.f32 	%f806, %f799;
	mov.f32 	%f807, %f799;
	mov.f32 	%f808, %f799;
	mov.f32 	%f809, %f799;
	mov.f32 	%f810, %f799;
	mov.f32 	%f811, %f799;
	mov.f32 	%f812, %f799;
	mov.f32 	%f813, %f799;
	mov.f32 	%f814, %f799;
	mov.f32 	%f815, %f799;
	mov.f32 	%f816, %f799;
	mov.f32 	%f817, %f799;
	mov.f32 	%f818, %f799;
	mov.f32 	%f819, %f799;
	mov.f32 	%f820, %f799;
	mov.f32 	%f821, %f799;
	mov.f32 	%f822, %f799;
	mov.f32 	%f823, %f799;
	mov.f32 	%f824, %f799;
	mov.f32 	%f825, %f799;
	mov.f32 	%f826, %f799;
	mov.f32 	%f827, %f799;
	mov.f32 	%f828, %f799;
	mov.f32 	%f829, %f799;
	mov.f32 	%f830, %f799;
$L__BB0_1:
	ld.param.u64 	%rd62, [default_function_kernel0_param_0];
	mov.u32 	%r11, %tid.z;
	mov.u32 	%r114, %tid.x;
	mul.lo.s32 	%r115, %r114, 3;
	mad.lo.s32 	%r116, %r11, 18, %r115;
	shl.b32 	%r117, %r116, 2;
	mov.u32 	%r118, _ZZ24default_function_kernel0E15pad_temp_shared;
	add.s32 	%r10, %r118, %r117;
	mul.wide.s32 	%rd34, %r189, 4;
	cvta.to.global.u64 	%rd35, %rd62;
	add.s64 	%rd7, %rd35, 8;
	add.s64 	%rd8, %rd7, %rd34;
	bar.sync 	0;
	setp.gt.u32 	%p53, %r114, 5;
	setp.gt.u32 	%p54, %r116, 279;
	or.pred  	%p55, %p53, %p54;
	@%p55 bra 	$L__BB0_5;
	mov.f32 	%f831, 0f00000000;
	@%p4 bra 	$L__BB0_4;
	ld.global.nc.f32 	%f831, [%rd8+-8];
$L__BB0_4:
	st.shared.f32 	[%r10], %f831;
$L__BB0_5:
	mul.wide.s32 	%rd36, %r188, 4;
	add.s64 	%rd9, %rd7, %rd36;
	mov.u32 	%r119, %tid.x;
	setp.gt.u32 	%p56, %r119, 5;
	mul.lo.s32 	%r120, %r119, 3;
	mad.lo.s32 	%r121, %r11, 18, %r120;
	setp.gt.u32 	%p57, %r121, 278;
	or.pred  	%p58, %p56, %p57;
	@%p58 bra 	$L__BB0_9;
	mov.f32 	%f832, 0f00000000;
	@%p5 bra 	$L__BB0_8;
	ld.global.nc.f32 	%f832, [%rd9+-8];
$L__BB0_8:
	st.shared.f32 	[%r10+4], %f832;
$L__BB0_9:
	ld.param.u64 	%rd63, [default_function_kernel0_param_0];
	mul.wide.s32 	%rd37, %r186, 4;
	cvta.to.global.u64 	%rd38, %rd63;
	add.s64 	%rd39, %rd38, %rd37;
	add.s64 	%rd10, %rd39, 4;
	mov.u32 	%r122, %tid.x;
	setp.gt.u32 	%p59, %r122, 5;
	mul.lo.s32 	%r123, %r122, 3;
	mad.lo.s32 	%r124, %r11, 18, %r123;
	setp.gt.u32 	%p60, %r124, 277;
	or.pred  	%p61, %p59, %p60;
	@%p61 bra 	$L__BB0_13;
	mov.f32 	%f833, 0f00000000;
	@%p6 bra 	$L__BB0_12;
	ld.global.nc.f32 	%f833, [%rd10+-4];
$L__BB0_12:
	st.shared.f32 	[%r10+8], %f833;
$L__BB0_13:
	mov.u32 	%r125, %tid.x;
	shl.b32 	%r126, %r125, 1;
	mad.lo.s32 	%r127, %r11, 12, %r126;
	shl.b32 	%r128, %r127, 2;
	mov.u32 	%r129, _ZZ24default_function_kernel0E13kernel_shared;
	add.s32 	%r12, %r129, %r128;
	not.pred 	%p62, %p7;
	@%p62 bra 	$L__BB0_15;
	ld.param.u64 	%rd68, [default_function_kernel0_param_1];
	cvta.to.global.u64 	%rd40, %rd68;
	mul.wide.u32 	%rd41, %r187, 4;
	add.s64 	%rd42, %rd40, %rd41;
	ld.global.nc.f32 	%f151, [%rd42];
	st.shared.f32 	[%r12], %f151;
$L__BB0_15:
	not.pred 	%p63, %p8;
	@%p63 bra 	$L__BB0_17;
	ld.global.nc.f32 	%f152, [%rd70];
	st.shared.f32 	[%r12+4], %f152;
$L__BB0_17:
	ld.param.u64 	%rd64, [default_function_kernel0_param_0];
	mov.u32 	%r14, %tid.z;
	mov.u32 	%r130, %tid.x;
	mul.lo.s32 	%r131, %r130, 3;
	mad.lo.s32 	%r132, %r14, 18, %r131;
	shl.b32 	%r133, %r132, 2;
	mov.u32 	%r134, _ZZ24default_function_kernel0E15pad_temp_shared;
	add.s32 	%r13, %r134, %r133;
	cvta.to.global.u64 	%rd43, %rd64;
	add.s64 	%rd11, %rd43, 8;
	bar.sync 	0;
	shl.b32 	%r135, %r130, 3;
	add.s32 	%r136, %r134, %r135;
	ld.shared.f32 	%f153, [%r136];
	ld.shared.f32 	%f154, [%r136+112];
	ld.shared.f32 	%f155, [%r136+224];
	ld.shared.f32 	%f156, [%r136+336];
	ld.shared.f32 	%f157, [%r136+4];
	ld.shared.f32 	%f158, [%r136+116];
	ld.shared.f32 	%f159, [%r136+228];
	ld.shared.f32 	%f160, [%r136+340];
	ld.shared.f32 	%f161, [%r136+56];
	ld.shared.f32 	%f162, [%r136+168];
	ld.shared.f32 	%f163, [%r136+280];
	ld.shared.f32 	%f164, [%r136+392];
	ld.shared.f32 	%f165, [%r136+60];
	ld.shared.f32 	%f166, [%r136+172];
	ld.shared.f32 	%f167, [%r136+284];
	ld.shared.f32 	%f168, [%r136+396];
	ld.shared.f32 	%f169, [%r136+448];
	ld.shared.f32 	%f170, [%r136+452];
	ld.shared.f32 	%f171, [%r136+504];
	ld.shared.f32 	%f172, [%r136+508];
	ld.shared.f32 	%f173, [%r136+560];
	ld.shared.f32 	%f174, [%r136+672];
	ld.shared.f32 	%f175, [%r136+784];
	ld.shared.f32 	%f176, [%r136+896];
	ld.shared.f32 	%f177, [%r136+564];
	ld.shared.f32 	%f178, [%r136+676];
	ld.shared.f32 	%f179, [%r136+788];
	ld.shared.f32 	%f180, [%r136+900];
	ld.shared.f32 	%f181, [%r136+616];
	ld.shared.f32 	%f182, [%r136+728];
	ld.shared.f32 	%f183, [%r136+840];
	ld.shared.f32 	%f184, [%r136+952];
	ld.shared.f32 	%f185, [%r136+620];
	ld.shared.f32 	%f186, [%r136+732];
	ld.shared.f32 	%f187, [%r136+844];
	ld.shared.f32 	%f188, [%r136+956];
	ld.shared.f32 	%f189, [%r136+1008];
	ld.shared.f32 	%f190, [%r136+1012];
	ld.shared.f32 	%f191, [%r136+1064];
	ld.shared.f32 	%f192, [%r136+1068];
	mov.u32 	%r137, _ZZ24default_function_kernel0E13kernel_shared;
	mad.lo.s32 	%r138, %r14, 24, %r137;
	ld.shared.f32 	%f193, [%r138];
	ld.shared.f32 	%f194, [%r138+384];
	ld.shared.f32 	%f195, [%r138+4];
	ld.shared.f32 	%f196, [%r138+388];
	ld.shared.f32 	%f197, [%r138+8];
	ld.shared.f32 	%f198, [%r138+392];
	ld.shared.f32 	%f199, [%r138+12];
	ld.shared.f32 	%f200, [%r138+396];
	ld.shared.f32 	%f201, [%r138+16];
	ld.shared.f32 	%f202, [%r138+400];
	ld.shared.f32 	%f203, [%r138+20];
	ld.shared.f32 	%f204, [%r138+404];
	fma.rn.f32 	%f205, %f153, %f193, %f799;
	fma.rn.f32 	%f206, %f153, %f194, %f815;
	fma.rn.f32 	%f207, %f154, %f193, %f803;
	fma.rn.f32 	%f208, %f154, %f194, %f819;
	fma.rn.f32 	%f209, %f155, %f193, %f807;
	fma.rn.f32 	%f210, %f155, %f194, %f823;
	fma.rn.f32 	%f211, %f156, %f193, %f811;
	fma.rn.f32 	%f212, %f156, %f194, %f827;
	fma.rn.f32 	%f213, %f157, %f193, %f800;
	fma.rn.f32 	%f214, %f157, %f194, %f816;
	fma.rn.f32 	%f215, %f158, %f193, %f804;
	fma.rn.f32 	%f216, %f158, %f194, %f820;
	fma.rn.f32 	%f217, %f159, %f193, %f808;
	fma.rn.f32 	%f218, %f159, %f194, %f824;
	fma.rn.f32 	%f219, %f160, %f193, %f812;
	fma.rn.f32 	%f220, %f160, %f194, %f828;
	fma.rn.f32 	%f221, %f161, %f193, %f801;
	fma.rn.f32 	%f222, %f161, %f194, %f817;
	fma.rn.f32 	%f223, %f162, %f193, %f805;
	fma.rn.f32 	%f224, %f162, %f194, %f821;
	fma.rn.f32 	%f225, %f163, %f193, %f809;
	fma.rn.f32 	%f226, %f163, %f194, %f825;
	fma.rn.f32 	%f227, %f164, %f193, %f813;
	fma.rn.f32 	%f228, %f164, %f194, %f829;
	fma.rn.f32 	%f229, %f165, %f193, %f802;
	fma.rn.f32 	%f230, %f165, %f194, %f818;
	fma.rn.f32 	%f231, %f166, %f193, %f806;
	fma.rn.f32 	%f232, %f166, %f194, %f822;
	fma.rn.f32 	%f233, %f167, %f193, %f810;
	fma.rn.f32 	%f234, %f167, %f194, %f826;
	fma.rn.f32 	%f235, %f168, %f193, %f814;
	fma.rn.f32 	%f236, %f168, %f194, %f830;
	fma.rn.f32 	%f237, %f161, %f195, %f205;
	fma.rn.f32 	%f238, %f161, %f196, %f206;
	fma.rn.f32 	%f239, %f162, %f195, %f207;
	fma.rn.f32 	%f240, %f162, %f196, %f208;
	fma.rn.f32 	%f241, %f163, %f195, %f209;
	fma.rn.f32 	%f242, %f163, %f196, %f210;
	fma.rn.f32 	%f243, %f164, %f195, %f211;
	fma.rn.f32 	%f244, %f164, %f196, %f212;
	fma.rn.f32 	%f245, %f165, %f195, %f213;
	fma.rn.f32 	%f246, %f165, %f196, %f214;
	fma.rn.f32 	%f247, %f166, %f195, %f215;
	fma.rn.f32 	%f248, %f166, %f196, %f216;
	fma.rn.f32 	%f249, %f167, %f195, %f217;
	fma.rn.f32 	%f250, %f167, %f196, %f218;
	fma.rn.f32 	%f251, %f168, %f195, %f219;
	fma.rn.f32 	%f252, %f168, %f196, %f220;
	fma.rn.f32 	%f253, %f154, %f195, %f221;
	fma.rn.f32 	%f254, %f154, %f196, %f222;
	fma.rn.f32 	%f255, %f155, %f195, %f223;
	fma.rn.f32 	%f256, %f155, %f196, %f224;
	fma.rn.f32 	%f257, %f156, %f195, %f225;
	fma.rn.f32 	%f258, %f156, %f196, %f226;
	fma.rn.f32 	%f259, %f169, %f195, %f227;
	fma.rn.f32 	%f260, %f169, %f196, %f228;
	fma.rn.f32 	%f261, %f158, %f195, %f229;
	fma.rn.f32 	%f262, %f158, %f196, %f230;
	fma.rn.f32 	%f263, %f159, %f195, %f231;
	fma.rn.f32 	%f264, %f159, %f196, %f232;
	fma.rn.f32 	%f265, %f160, %f195, %f233;
	fma.rn.f32 	%f266, %f160, %f196, %f234;
	fma.rn.f32 	%f267, %f170, %f195, %f235;
	fma.rn.f32 	%f268, %f170, %f196, %f236;
	fma.rn.f32 	%f269, %f154, %f197, %f237;
	fma.rn.f32 	%f270, %f154, %f198, %f238;
	fma.rn.f32 	%f271, %f155, %f197, %f239;
	fma.rn.f32 	%f272, %f155, %f198, %f240;
	fma.rn.f32 	%f273, %f156, %f197, %f241;
	fma.rn.f32 	%f274, %f156, %f198, %f242;
	fma.rn.f32 	%f275, %f169, %f197, %f243;
	fma.rn.f32 	%f276, %f169, %f198, %f244;
	fma.rn.f32 	%f277, %f158, %f197, %f245;
	fma.rn.f32 	%f278, %f158, %f198, %f246;
	fma.rn.f32 	%f279, %f159, %f197, %f247;
	fma.rn.f32 	%f280, %f159, %f198, %f248;
	fma.rn.f32 	%f281, %f160, %f197, %f249;
	fma.rn.f32 	%f282, %f160, %f198, %f250;
	fma.rn.f32 	%f283, %f170, %f197, %f251;
	fma.rn.f32 	%f284, %f170, %f198, %f252;
	fma.rn.f32 	%f285, %f162, %f197, %f253;
	fma.rn.f32 	%f286, %f162, %f198, %f254;
	fma.rn.f32 	%f287, %f163, %f197, %f255;
	fma.rn.f32 	%f288, %f163, %f198, %f256;
	fma.rn.f32 	%f289, %f164, %f197, %f257;
	fma.rn.f32 	%f290, %f164, %f198, %f258;
	fma.rn.f32 	%f291, %f171, %f197, %f259;
	fma.rn.f32 	%f292, %f171, %f198, %f260;
	fma.rn.f32 	%f293, %f166, %f197, %f261;
	fma.rn.f32 	%f294, %f166, %f198, %f262;
	fma.rn.f32 	%f295, %f167, %f197, %f263;
	fma.rn.f32 	%f296, %f167, %f198, %f264;
	fma.rn.f32 	%f297, %f168, %f197, %f265;
	fma.rn.f32 	%f298, %f168, %f198, %f266;
	fma.rn.f32 	%f299, %f172, %f197, %f267;
	fma.rn.f32 	%f300, %f172, %f198, %f268;
	fma.rn.f32 	%f301, %f173, %f199, %f269;
	fma.rn.f32 	%f302, %f173, %f200, %f270;
	fma.rn.f32 	%f303, %f174, %f199, %f271;
	fma.rn.f32 	%f304, %f174, %f200, %f272;
	fma.rn.f32 	%f305, %f175, %f199, %f273;
	fma.rn.f32 	%f306, %f175, %f200, %f274;
	fma.rn.f32 	%f307, %f176, %f199, %f275;
	fma.rn.f32 	%f308, %f176, %f200, %f276;
	fma.rn.f32 	%f309, %f177, %f199, %f277;
	fma.rn.f32 	%f310, %f177, %f200, %f278;
	fma.rn.f32 	%f311, %f178, %f199, %f279;
	fma.rn.f32 	%f312, %f178, %f200, %f280;
	fma.rn.f32 	%f313, %f179, %f199, %f281;
	fma.rn.f32 	%f314, %f179, %f200, %f282;
	fma.rn.f32 	%f315, %f180, %f199, %f283;
	fma.rn.f32 	%f316, %f180, %f200, %f284;
	fma.rn.f32 	%f317, %f181, %f199, %f285;
	fma.rn.f32 	%f318, %f181, %f200, %f286;
	fma.rn.f32 	%f319, %f182, %f199, %f287;
	fma.rn.f32 	%f320, %f182, %f200, %f288;
	fma.rn.f32 	%f321, %f183, %f199, %f289;
	fma.rn.f32 	%f322, %f183, %f200, %f290;
	fma.rn.f32 	%f323, %f184, %f199, %f291;
	fma.rn.f32 	%f324, %f184, %f200, %f292;
	fma.rn.f32 	%f325, %f185, %f199, %f293;
	fma.rn.f32 	%f326, %f185, %f200, %f294;
	fma.rn.f32 	%f327, %f186, %f199, %f295;
	fma.rn.f32 	%f328, %f186, %f200, %f296;
	fma.rn.f32 	%f329, %f187, %f199, %f297;
	fma.rn.f32 	%f330, %f187, %f200, %f298;
	fma.rn.f32 	%f331, %f188, %f199, %f299;
	fma.rn.f32 	%f332, %f188, %f200, %f300;
	fma.rn.f32 	%f333, %f181, %f201, %f301;
	fma.rn.f32 	%f334, %f181, %f202, %f302;
	fma.rn.f32 	%f335, %f182, %f201, %f303;
	fma.rn.f32 	%f336, %f182, %f202, %f304;
	fma.rn.f32 	%f337, %f183, %f201, %f305;
	fma.rn.f32 	%f338, %f183, %f202, %f306;
	fma.rn.f32 	%f339, %f184, %f201, %f307;
	fma.rn.f32 	%f340, %f184, %f202, %f308;
	fma.rn.f32 	%f341, %f185, %f201, %f309;
	fma.rn.f32 	%f342, %f185, %f202, %f310;
	fma.rn.f32 	%f343, %f186, %f201, %f311;
	fma.rn.f32 	%f344, %f186, %f202, %f312;
	fma.rn.f32 	%f345, %f187, %f201, %f313;
	fma.rn.f32 	%f346, %f187, %f202, %f314;
	fma.rn.f32 	%f347, %f188, %f201, %f315;
	fma.rn.f32 	%f348, %f188, %f202, %f316;
	fma.rn.f32 	%f349, %f174, %f201, %f317;
	fma.rn.f32 	%f350, %f174, %f202, %f318;
	fma.rn.f32 	%f351, %f175, %f201, %f319;
	fma.rn.f32 	%f352, %f175, %f202, %f320;
	fma.rn.f32 	%f353, %f176, %f201, %f321;
	fma.rn.f32 	%f354, %f176, %f202, %f322;
	fma.rn.f32 	%f355, %f189, %f201, %f323;
	fma.rn.f32 	%f356, %f189, %f202, %f324;
	fma.rn.f32 	%f357, %f178, %f201, %f325;
	fma.rn.f32 	%f358, %f178, %f202, %f326;
	fma.rn.f32 	%f359, %f179, %f201, %f327;
	fma.rn.f32 	%f360, %f179, %f202, %f328;
	fma.rn.f32 	%f361, %f180, %f201, %f329;
	fma.rn.f32 	%f362, %f180, %f202, %f330;
	fma.rn.f32 	%f363, %f190, %f201, %f331;
	fma.rn.f32 	%f364, %f190, %f202, %f332;
	fma.rn.f32 	%f39, %f174, %f203, %f333;
	fma.rn.f32 	%f40, %f174, %f204, %f334;
	fma.rn.f32 	%f41, %f175, %f203, %f335;
	fma.rn.f32 	%f42, %f175, %f204, %f336;
	fma.rn.f32 	%f43, %f176, %f203, %f337;
	fma.rn.f32 	%f44, %f176, %f204, %f338;
	fma.rn.f32 	%f45, %f189, %f203, %f339;
	fma.rn.f32 	%f46, %f189, %f204, %f340;
	fma.rn.f32 	%f47, %f178, %f203, %f341;
	fma.rn.f32 	%f48, %f178, %f204, %f342;
	fma.rn.f32 	%f49, %f179, %f203, %f343;
	fma.rn.f32 	%f50, %f179, %f204, %f344;
	fma.rn.f32 	%f51, %f180, %f203, %f345;
	fma.rn.f32 	%f52, %f180, %f204, %f346;
	fma.rn.f32 	%f53, %f190, %f203, %f347;
	fma.rn.f32 	%f54, %f190, %f204, %f348;
	fma.rn.f32 	%f55, %f182, %f203, %f349;
	fma.rn.f32 	%f56, %f182, %f204, %f350;
	fma.rn.f32 	%f57, %f183, %f203, %f351;
	fma.rn.f32 	%f58, %f183, %f204, %f352;
	fma.rn.f32 	%f59, %f184, %f203, %f353;
	fma.rn.f32 	%f60, %f184, %f204, %f354;
	fma.rn.f32 	%f61, %f191, %f203, %f355;
	fma.rn.f32 	%f62, %f191, %f204, %f356;
	fma.rn.f32 	%f63, %f186, %f203, %f357;
	fma.rn.f32 	%f64, %f186, %f204, %f358;
	fma.rn.f32 	%f65, %f187, %f203, %f359;
	fma.rn.f32 	%f66, %f187, %f204, %f360;
	fma.rn.f32 	%f67, %f188, %f203, %f361;
	fma.rn.f32 	%f68, %f188, %f204, %f362;
	fma.rn.f32 	%f69, %f192, %f203, %f363;
	fma.rn.f32 	%f70, %f192, %f204, %f364;
	bar.sync 	0;
	setp.gt.u32 	%p64, %r130, 5;
	setp.gt.u32 	%p65, %r132, 279;
	or.pred  	%p66, %p64, %p65;
	@%p66 bra 	$L__BB0_21;
	mov.f32 	%f834, 0f00000000;
	@%p67 bra 	$L__BB0_20;
	mul.wide.s32 	%rd44, %r189, 4;
	add.s64 	%rd45, %rd11, %rd44;
	ld.global.nc.f32 	%f834, [%rd45+-4];
$L__BB0_20:
	st.shared.f32 	[%r13], %f834;
$L__BB0_21:
	mov.u32 	%r139, %tid.x;
	setp.gt.u32 	%p68, %r139, 5;
	mul.lo.s32 	%r140, %r139, 3;
	mad.lo.s32 	%r141, %r14, 18, %r140;
	setp.gt.u32 	%p69, %r141, 278;
	or.pred  	%p70, %p68, %p69;
	@%p70 bra 	$L__BB0_25;
	mov.f32 	%f835, 0f00000000;
	@%p71 bra 	$L__BB0_24;
	mul.wide.s32 	%rd46, %r188, 4;
	add.s64 	%rd47, %rd11, %rd46;
	ld.global.nc.f32 	%f835, [%rd47+-4];
$L__BB0_24:
	st.shared.f32 	[%r13+4], %f835;
$L__BB0_25:
	mov.u32 	%r142, %tid.x;
	setp.gt.u32 	%p72, %r142, 5;
	mul.lo.s32 	%r143, %r142, 3;
	mad.lo.s32 	%r144, %r14, 18, %r143;
	setp.gt.u32 	%p73, %r144, 277;
	or.pred  	%p74, %p72, %p73;
	@%p74 bra 	$L__BB0_29;
	mov.f32 	%f836, 0f00000000;
	@%p75 bra 	$L__BB0_28;
	ld.param.u64 	%rd65, [default_function_kernel0_param_0];
	cvta.to.global.u64 	%rd48, %rd65;
	mul.wide.s32 	%rd49, %r186, 4;
	add.s64 	%rd50, %rd48, %rd49;
	ld.global.nc.f32 	%f836, [%rd50+4];
$L__BB0_28:
	st.shared.f32 	[%r13+8], %f836;
$L__BB0_29:
	mov.u32 	%r145, %tid.x;
	shl.b32 	%r146, %r145, 1;
	mad.lo.s32 	%r147, %r14, 12, %r146;
	shl.b32 	%r148, %r147, 2;
	mov.u32 	%r149, _ZZ24default_function_kernel0E13kernel_shared;
	add.s32 	%r15, %r149, %r148;
	@%p62 bra 	$L__BB0_31;
	ld.global.nc.f32 	%f368, [%rd71+-4];
	st.shared.f32 	[%r15], %f368;
$L__BB0_31:
	@%p63 bra 	$L__BB0_33;
	ld.global.nc.f32 	%f369, [%rd72+-4];
	st.shared.f32 	[%r15+4], %f369;
$L__BB0_33:
	ld.param.u64 	%rd66, [default_function_kernel0_param_0];
	mov.u32 	%r17, %tid.z;
	mov.u32 	%r150, %tid.x;
	mul.lo.s32 	%r151, %r150, 3;
	mad.lo.s32 	%r152, %r17, 18, %r151;
	shl.b32 	%r153, %r152, 2;
	mov.u32 	%r154, _ZZ24default_function_kernel0E15pad_temp_shared;
	add.s32 	%r16, %r154, %r153;
	cvta.to.global.u64 	%rd51, %rd66;
	add.s64 	%rd12, %rd51, 8;
	bar.sync 	0;
	shl.b32 	%r155, %r150, 3;
	add.s32 	%r156, %r154, %r155;
	ld.shared.f32 	%f370, [%r156];
	ld.shared.f32 	%f371, [%r156+112];
	ld.shared.f32 	%f372, [%r156+224];
	ld.shared.f32 	%f373, [%r156+336];
	ld.shared.f32 	%f374, [%r156+4];
	ld.shared.f32 	%f375, [%r156+116];
	ld.shared.f32 	%f376, [%r156+228];
	ld.shared.f32 	%f377, [%r156+340];
	ld.shared.f32 	%f378, [%r156+56];
	ld.shared.f32 	%f379, [%r156+168];
	ld.shared.f32 	%f380, [%r156+280];
	ld.shared.f32 	%f381, [%r156+392];
	ld.shared.f32 	%f382, [%r156+60];
	ld.shared.f32 	%f383, [%r156+172];
	ld.shared.f32 	%f384, [%r156+284];
	ld.shared.f32 	%f385, [%r156+396];
	ld.shared.f32 	%f386, [%r156+448];
	ld.shared.f32 	%f387, [%r156+452];
	ld.shared.f32 	%f388, [%r156+504];
	ld.shared.f32 	%f389, [%r156+508];
	ld.shared.f32 	%f390, [%r156+560];
	ld.shared.f32 	%f391, [%r156+672];
	ld.shared.f32 	%f392, [%r156+784];
	ld.shared.f32 	%f393, [%r156+896];
	ld.shared.f32 	%f394, [%r156+564];
	ld.shared.f32 	%f395, [%r156+676];
	ld.shared.f32 	%f396, [%r156+788];
	ld.shared.f32 	%f397, [%r156+900];
	ld.shared.f32 	%f398, [%r156+616];
	ld.shared.f32 	%f399, [%r156+728];
	ld.shared.f32 	%f400, [%r156+840];
	ld.shared.f32 	%f401, [%r156+952];
	ld.shared.f32 	%f402, [%r156+620];
	ld.shared.f32 	%f403, [%r156+732];
	ld.shared.f32 	%f404, [%r156+844];
	ld.shared.f32 	%f405, [%r156+956];
	ld.shared.f32 	%f406, [%r156+1008];
	ld.shared.f32 	%f407, [%r156+1012];
	ld.shared.f32 	%f408, [%r156+1064];
	ld.shared.f32 	%f409, [%r156+1068];
	mov.u32 	%r157, _ZZ24default_function_kernel0E13kernel_shared;
	mad.lo.s32 	%r158, %r17, 24, %r157;
	ld.shared.f32 	%f410, [%r158];
	ld.shared.f32 	%f411, [%r158+384];
	ld.shared.f32 	%f412, [%r158+4];
	ld.shared.f32 	%f413, [%r158+388];
	ld.shared.f32 	%f414, [%r158+8];
	ld.shared.f32 	%f415, [%r158+392];
	ld.shared.f32 	%f416, [%r158+12];
	ld.shared.f32 	%f417, [%r158+396];
	ld.shared.f32 	%f418, [%r158+16];
	ld.shared.f32 	%f419, [%r158+400];
	ld.shared.f32 	%f420, [%r158+20];
	ld.shared.f32 	%f421, [%r158+404];
	fma.rn.f32 	%f422, %f370, %f410, %f39;
	fma.rn.f32 	%f423, %f370, %f411, %f40;
	fma.rn.f32 	%f424, %f371, %f410, %f41;
	fma.rn.f32 	%f425, %f371, %f411, %f42;
	fma.rn.f32 	%f426, %f372, %f410, %f43;
	fma.rn.f32 	%f427, %f372, %f411, %f44;
	fma.rn.f32 	%f428, %f373, %f410, %f45;
	fma.rn.f32 	%f429, %f373, %f411, %f46;
	fma.rn.f32 	%f430, %f374, %f410, %f47;
	fma.rn.f32 	%f431, %f374, %f411, %f48;
	fma.rn.f32 	%f432, %f375, %f410, %f49;
	fma.rn.f32 	%f433, %f375, %f411, %f50;
	fma.rn.f32 	%f434, %f376, %f410, %f51;
	fma.rn.f32 	%f435, %f376, %f411, %f52;
	fma.rn.f32 	%f436, %f377, %f410, %f53;
	fma.rn.f32 	%f437, %f377, %f411, %f54;
	fma.rn.f32 	%f438, %f378, %f410, %f55;
	fma.rn.f32 	%f439, %f378, %f411, %f56;
	fma.rn.f32 	%f440, %f379, %f410, %f57;
	fma.rn.f32 	%f441, %f379, %f411, %f58;
	fma.rn.f32 	%f442, %f380, %f410, %f59;
	fma.rn.f32 	%f443, %f380, %f411, %f60;
	fma.rn.f32 	%f444, %f381, %f410, %f61;
	fma.rn.f32 	%f445, %f381, %f411, %f62;
	fma.rn.f32 	%f446, %f382, %f410, %f63;
	fma.rn.f32 	%f447, %f382, %f411, %f64;
	fma.rn.f32 	%f448, %f383, %f410, %f65;
	fma.rn.f32 	%f449, %f383, %f411, %f66;
	fma.rn.f32 	%f450, %f384, %f410, %f67;
	fma.rn.f32 	%f451, %f384, %f411, %f68;
	fma.rn.f32 	%f452, %f385, %f410, %f69;
	fma.rn.f32 	%f453, %f385, %f411, %f70;
	fma.rn.f32 	%f454, %f378, %f412, %f422;
	fma.rn.f32 	%f455, %f378, %f413, %f423;
	fma.rn.f32 	%f456, %f379, %f412, %f424;
	fma.rn.f32 	%f457, %f379, %f413, %f425;
	fma.rn.f32 	%f458, %f380, %f412, %f426;
	fma.rn.f32 	%f459, %f380, %f413, %f427;
	fma.rn.f32 	%f460, %f381, %f412, %f428;
	fma.rn.f32 	%f461, %f381, %f413, %f429;
	fma.rn.f32 	%f462, %f382, %f412, %f430;
	fma.rn.f32 	%f463, %f382, %f413, %f431;
	fma.rn.f32 	%f464, %f383, %f412, %f432;
	fma.rn.f32 	%f465, %f383, %f413, %f433;
	fma.rn.f32 	%f466, %f384, %f412, %f434;
	fma.rn.f32 	%f467, %f384, %f413, %f435;
	fma.rn.f32 	%f468, %f385, %f412, %f436;
	fma.rn.f32 	%f469, %f385, %f413, %f437;
	fma.rn.f32 	%f470, %f371, %f412, %f438;
	fma.rn.f32 	%f471, %f371, %f413, %f439;
	fma.rn.f32 	%f472, %f372, %f412, %f440;
	fma.rn.f32 	%f473, %f372, %f413, %f441;
	fma.rn.f32 	%f474, %f373, %f412, %f442;
	fma.rn.f32 	%f475, %f373, %f413, %f443;
	fma.rn.f32 	%f476, %f386, %f412, %f444;
	fma.rn.f32 	%f477, %f386, %f413, %f445;
	fma.rn.f32 	%f478, %f375, %f412, %f446;
	fma.rn.f32 	%f479, %f375, %f413, %f447;
	fma.rn.f32 	%f480, %f376, %f412, %f448;
	fma.rn.f32 	%f481, %f376, %f413, %f449;
	fma.rn.f32 	%f482, %f377, %f412, %f450;
	fma.rn.f32 	%f483, %f377, %f413, %f451;
	fma.rn.f32 	%f484, %f387, %f412, %f452;
	fma.rn.f32 	%f485, %f387, %f413, %f453;
	fma.rn.f32 	%f486, %f371, %f414, %f454;
	fma.rn.f32 	%f487, %f371, %f415, %f455;
	fma.rn.f32 	%f488, %f372, %f414, %f456;
	fma.rn.f32 	%f489, %f372, %f415, %f457;
	fma.rn.f32 	%f490, %f373, %f414, %f458;
	fma.rn.f32 	%f491, %f373, %f415, %f459;
	fma.rn.f32 	%f492, %f386, %f414, %f460;
	fma.rn.f32 	%f493, %f386, %f415, %f461;
	fma.rn.f32 	%f494, %f375, %f414, %f462;
	fma.rn.f32 	%f495, %f375, %f415, %f463;
	fma.rn.f32 	%f496, %f376, %f414, %f464;
	fma.rn.f32 	%f497, %f376, %f415, %f465;
	fma.rn.f32 	%f498, %f377, %f414, %f466;
	fma.rn.f32 	%f499, %f377, %f415, %f467;
	fma.rn.f32 	%f500, %f387, %f414, %f468;
	fma.rn.f32 	%f501, %f387, %f415, %f469;
	fma.rn.f32 	%f502, %f379, %f414, %f470;
	fma.rn.f32 	%f503, %f379, %f415, %f471;
	fma.rn.f32 	%f504, %f380, %f414, %f472;
	fma.rn.f32 	%f505, %f380, %f415, %f473;
	fma.rn.f32 	%f506, %f381, %f414, %f474;
	fma.rn.f32 	%f507, %f381, %f415, %f475;
	fma.rn.f32 	%f508, %f388, %f414, %f476;
	fma.rn.f32 	%f509, %f388, %f415, %f477;
	fma.rn.f32 	%f510, %f383, %f414, %f478;
	fma.rn.f32 	%f511, %f383, %f415, %f479;
	fma.rn.f32 	%f512, %f384, %f414, %f480;
	fma.rn.f32 	%f513, %f384, %f415, %f481;
	fma.rn.f32 	%f514, %f385, %f414, %f482;
	fma.rn.f32 	%f515, %f385, %f415, %f483;
	fma.rn.f32 	%f516, %f389, %f414, %f484;
	fma.rn.f32 	%f517, %f389, %f415, %f485;
	fma.rn.f32 	%f518, %f390, %f416, %f486;
	fma.rn.f32 	%f519, %f390, %f417, %f487;
	fma.rn.f32 	%f520, %f391, %f416, %f488;
	fma.rn.f32 	%f521, %f391, %f417, %f489;
	fma.rn.f32 	%f522, %f392, %f416, %f490;
	fma.rn.f32 	%f523, %f392, %f417, %f491;
	fma.rn.f32 	%f524, %f393, %f416, %f492;
	fma.rn.f32 	%f525, %f393, %f417, %f493;
	fma.rn.f32 	%f526, %f394, %f416, %f494;
	fma.rn.f32 	%f527, %f394, %f417, %f495;
	fma.rn.f32 	%f528, %f395, %f416, %f496;
	fma.rn.f32 	%f529, %f395, %f417, %f497;
	fma.rn.f32 	%f530, %f396, %f416, %f498;
	fma.rn.f32 	%f531, %f396, %f417, %f499;
	fma.rn.f32 	%f532, %f397, %f416, %f500;
	fma.rn.f32 	%f533, %f397, %f417, %f501;
	fma.rn.f32 	%f534, %f398, %f416, %f502;
	fma.rn.f32 	%f535, %f398, %f417, %f503;
	fma.rn.f32 	%f536, %f399, %f416, %f504;
	fma.rn.f32 	%f537, %f399, %f417, %f505;
	fma.rn.f32 	%f538, %f400, %f416, %f506;
	fma.rn.f32 	%f539, %f400, %f417, %f507;
	fma.rn.f32 	%f540, %f401, %f416, %f508;
	fma.rn.f32 	%f541, %f401, %f417, %f509;
	fma.rn.f32 	%f542, %f402, %f416, %f510;
	fma.rn.f32 	%f543, %f402, %f417, %f511;
	fma.rn.f32 	%f544, %f403, %f416, %f512;
	fma.rn.f32 	%f545, %f403, %f417, %f513;
	fma.rn.f32 	%f546, %f404, %f416, %f514;
	fma.rn.f32 	%f547, %f404, %f417, %f515;
	fma.rn.f32 	%f548, %f405, %f416, %f516;
	fma.rn.f32 	%f549, %f405, %f417, %f517;
	fma.rn.f32 	%f550, %f398, %f418, %f518;
	fma.rn.f32 	%f551, %f398, %f419, %f519;
	fma.rn.f32 	%f552, %f399, %f418, %f520;
	fma.rn.f32 	%f553, %f399, %f419, %f521;
	fma.rn.f32 	%f554, %f400, %f418, %f522;
	fma.rn.f32 	%f555, %f400, %f419, %f523;
	fma.rn.f32 	%f556, %f401, %f418, %f524;
	fma.rn.f32 	%f557, %f401, %f419, %f525;
	fma.rn.f32 	%f558, %f402, %f418, %f526;
	fma.rn.f32 	%f559, %f402, %f419, %f527;
	fma.rn.f32 	%f560, %f403, %f418, %f528;
	fma.rn.f32 	%f561, %f403, %f419, %f529;
	fma.rn.f32 	%f562, %f404, %f418, %f530;
	fma.rn.f32 	%f563, %f404, %f419, %f531;
	fma.rn.f32 	%f564, %f405, %f418, %f532;
	fma.rn.f32 	%f565, %f405, %f419, %f533;
	fma.rn.f32 	%f566, %f391, %f418, %f534;
	fma.rn.f32 	%f567, %f391, %f419, %f535;
	fma.rn.f32 	%f568, %f392, %f418, %f536;
	fma.rn.f32 	%f569, %f392, %f419, %f537;
	fma.rn.f32 	%f570, %f393, %f418, %f538;
	fma.rn.f32 	%f571, %f393, %f419, %f539;
	fma.rn.f32 	%f572, %f406, %f418, %f540;
	fma.rn.f32 	%f573, %f406, %f419, %f541;
	fma.rn.f32 	%f574, %f395, %f418, %f542;
	fma.rn.f32 	%f575, %f395, %f419, %f543;
	fma.rn.f32 	%f576, %f396, %f418, %f544;
	fma.rn.f32 	%f577, %f396, %f419, %f545;
	fma.rn.f32 	%f578, %f397, %f418, %f546;
	fma.rn.f32 	%f579, %f397, %f419, %f547;
	fma.rn.f32 	%f580, %f407, %f418, %f548;
	fma.rn.f32 	%f581, %f407, %f419, %f549;
	fma.rn.f32 	%f77, %f391, %f420, %f550;
	fma.rn.f32 	%f78, %f391, %f421, %f551;
	fma.rn.f32 	%f79, %f392, %f420, %f552;
	fma.rn.f32 	%f80, %f392, %f421, %f553;
	fma.rn.f32 	%f81, %f393, %f420, %f554;
	fma.rn.f32 	%f82, %f393, %f421, %f555;
	fma.rn.f32 	%f83, %f406, %f420, %f556;
	fma.rn.f32 	%f84, %f406, %f421, %f557;
	fma.rn.f32 	%f85, %f395, %f420, %f558;
	fma.rn.f32 	%f86, %f395, %f421, %f559;
	fma.rn.f32 	%f87, %f396, %f420, %f560;
	fma.rn.f32 	%f88, %f396, %f421, %f561;
	fma.rn.f32 	%f89, %f397, %f420, %f562;
	fma.rn.f32 	%f90, %f397, %f421, %f563;
	fma.rn.f32 	%f91, %f407, %f420, %f564;
	fma.rn.f32 	%f92, %f407, %f421, %f565;
	fma.rn.f32 	%f93, %f399, %f420, %f566;
	fma.rn.f32 	%f94, %f399, %f421, %f567;
	fma.rn.f32 	%f95, %f400, %f420, %f568;
	fma.rn.f32 	%f96, %f400, %f421, %f569;
	fma.rn.f32 	%f97, %f401, %f420, %f570;
	fma.rn.f32 	%f98, %f401, %f421, %f571;
	fma.rn.f32 	%f99, %f408, %f420, %f572;
	fma.rn.f32 	%f100, %f408, %f421, %f573;
	fma.rn.f32 	%f101, %f403, %f420, %f574;
	fma.rn.f32 	%f102, %f403, %f421, %f575;
	fma.rn.f32 	%f103, %f404, %f420, %f576;
	fma.rn.f32 	%f104, %f404, %f421, %f577;
	fma.rn.f32 	%f105, %f405, %f420, %f578;
	fma.rn.f32 	%f106, %f405, %f421, %f579;
	fma.rn.f32 	%f107, %f409, %f420, %f580;
	fma.rn.f32 	%f108, %f409, %f421, %f581;
	bar.sync 	0;
	setp.gt.u32 	%p78, %r150, 5;
	setp.gt.u32 	%p79, %r152, 279;
	or.pred  	%p80, %p78, %p79;
	@%p80 bra 	$L__BB0_37;
	mov.f32 	%f837, 0f00000000;
	@%p9 bra 	$L__BB0_36;
	mul.wide.s32 	%rd52, %r189, 4;
	add.s64 	%rd53, %rd12, %rd52;
	ld.global.nc.f32 	%f837, [%rd53];
$L__BB0_36:
	st.shared.f32 	[%r16], %f837;
$L__BB0_37:
	mov.u32 	%r159, %tid.x;
	setp.gt.u32 	%p81, %r159, 5;
	mul.lo.s32 	%r160, %r159, 3;
	mad.lo.s32 	%r161, %r17, 18, %r160;
	setp.gt.u32 	%p82, %r161, 278;
	or.pred  	%p83, %p81, %p82;
	@%p83 bra 	$L__BB0_41;
	mov.f32 	%f838, 0f00000000;
	@%p10 bra 	$L__BB0_40;
	mul.wide.s32 	%rd54, %r188, 4;
	add.s64 	%rd55, %rd12, %rd54;
	ld.global.nc.f32 	%f838, [%rd55];
$L__BB0_40:
	st.shared.f32 	[%r16+4], %f838;
$L__BB0_41:
	mov.u32 	%r162, %tid.x;
	setp.gt.u32 	%p84, %r162, 5;
	mul.lo.s32 	%r163, %r162, 3;
	mad.lo.s32 	%r164, %r17, 18, %r163;
	setp.gt.u32 	%p85, %r164, 277;
	or.pred  	%p86, %p84, %p85;
	@%p86 bra 	$L__BB0_45;
	mov.f32 	%f839, 0f00000000;
	@%p11 bra 	$L__BB0_44;
	ld.param.u64 	%rd67, [default_function_kernel0_param_0];
	cvta.to.global.u64 	%rd56, %rd67;
	mul.wide.s32 	%rd57, %r186, 4;
	add.s64 	%rd58, %rd56, %rd57;
	ld.global.nc.f32 	%f839, [%rd58+8];
$L__BB0_44:
	st.shared.f32 	[%r16+8], %f839;
$L__BB0_45:
	mov.u32 	%r165, %tid.x;
	shl.b32 	%r166, %r165, 1;
	mad.lo.s32 	%r167, %r17, 12, %r166;
	shl.b32 	%r168, %r167, 2;
	mov.u32 	%r169, _ZZ24default_function_kernel0E13kernel_shared;
	add.s32 	%r18, %r169, %r168;
	@%p62 bra 	$L__BB0_47;
	ld.global.nc.f32 	%f585, [%rd71];
	st.shared.f32 	[%r18], %f585;
$L__BB0_47:
	@%p63 bra 	$L__BB0_49;
	ld.global.nc.f32 	%f586, [%rd72];
	st.shared.f32 	[%r18+4], %f586;
$L__BB0_49:
	bar.sync 	0;
	mov.u32 	%r170, %tid.x;
	shl.b32 	%r171, %r170, 3;
	mov.u32 	%r172, _ZZ24default_function_kernel0E15pad_temp_shared;
	add.s32 	%r173, %r172, %r171;
	ld.shared.f32 	%f587, [%r173];
	ld.shared.f32 	%f588, [%r173+112];
	ld.shared.f32 	%f589, [%r173+224];
	ld.shared.f32 	%f590, [%r173+336];
	ld.shared.f32 	%f591, [%r173+4];
	ld.shared.f32 	%f592, [%r173+116];
	ld.shared.f32 	%f593, [%r173+228];
	ld.shared.f32 	%f594, [%r173+340];
	ld.shared.f32 	%f595, [%r173+56];
	ld.shared.f32 	%f596, [%r173+168];
	ld.shared.f32 	%f597, [%r173+280];
	ld.shared.f32 	%f598, [%r173+392];
	ld.shared.f32 	%f599, [%r173+60];
	ld.shared.f32 	%f600, [%r173+172];
	ld.shared.f32 	%f601, [%r173+284];
	ld.shared.f32 	%f602, [%r173+396];
	ld.shared.f32 	%f603, [%r173+448];
	ld.shared.f32 	%f604, [%r173+452];
	ld.shared.f32 	%f605, [%r173+504];
	ld.shared.f32 	%f606, [%r173+508];
	ld.shared.f32 	%f607, [%r173+560];
	ld.shared.f32 	%f608, [%r173+672];
	ld.shared.f32 	%f609, [%r173+784];
	ld.shared.f32 	%f610, [%r173+896];
	ld.shared.f32 	%f611, [%r173+564];
	ld.shared.f32 	%f612, [%r173+676];
	ld.shared.f32 	%f613, [%r173+788];
	ld.shared.f32 	%f614, [%r173+900];
	ld.shared.f32 	%f615, [%r173+616];
	ld.shared.f32 	%f616, [%r173+728];
	ld.shared.f32 	%f617, [%r173+840];
	ld.shared.f32 	%f618, [%r173+952];
	ld.shared.f32 	%f619, [%r173+620];
	ld.shared.f32 	%f620, [%r173+732];
	ld.shared.f32 	%f621, [%r173+844];
	ld.shared.f32 	%f622, [%r173+956];
	ld.shared.f32 	%f623, [%r173+1008];
	ld.shared.f32 	%f624, [%r173+1012];
	ld.shared.f32 	%f625, [%r173+1064];
	ld.shared.f32 	%f626, [%r173+1068];
	mov.u32 	%r19, %tid.z;
	mov.u32 	%r174, _ZZ24default_function_kernel0E13kernel_shared;
	mad.lo.s32 	%r175, %r19, 24, %r174;
	ld.shared.f32 	%f627, [%r175];
	ld.shared.f32 	%f628, [%r175+384];
	ld.shared.f32 	%f629, [%r175+4];
	ld.shared.f32 	%f630, [%r175+388];
	ld.shared.f32 	%f631, [%r175+8];
	ld.shared.f32 	%f632, [%r175+392];
	ld.shared.f32 	%f633, [%r175+12];
	ld.shared.f32 	%f634, [%r175+396];
	ld.shared.f32 	%f635, [%r175+16];
	ld.shared.f32 	%f636, [%r175+400];
	ld.shared.f32 	%f637, [%r175+20];
	ld.shared.f32 	%f638, [%r175+404];
	fma.rn.f32 	%f639, %f587, %f627, %f77;
	fma.rn.f32 	%f640, %f587, %f628, %f78;
	fma.rn.f32 	%f641, %f588, %f627, %f79;
	fma.rn.f32 	%f642, %f588, %f628, %f80;
	fma.rn.f32 	%f643, %f589, %f627, %f81;
	fma.rn.f32 	%f644, %f589, %f628, %f82;
	fma.rn.f32 	%f645, %f590, %f627, %f83;
	fma.rn.f32 	%f646, %f590, %f628, %f84;
	fma.rn.f32 	%f647, %f591, %f627, %f85;
	fma.rn.f32 	%f648, %f591, %f628, %f86;
	fma.rn.f32 	%f649, %f592, %f627, %f87;
	fma.rn.f32 	%f650, %f592, %f628, %f88;
	fma.rn.f32 	%f651, %f593, %f627, %f89;
	fma.rn.f32 	%f652, %f593, %f628, %f90;
	fma.rn.f32 	%f653, %f594, %f627, %f91;
	fma.rn.f32 	%f654, %f594, %f628, %f92;
	fma.rn.f32 	%f655, %f595, %f627, %f93;
	fma.rn.f32 	%f656, %f595, %f628, %f94;
	fma.rn.f32 	%f657, %f596, %f627, %f95;
	fma.rn.f32 	%f658, %f596, %f628, %f96;
	fma.rn.f32 	%f659, %f597, %f627, %f97;
	fma.rn.f32 	%f660, %f597, %f628, %f98;
	fma.rn.f32 	%f661, %f598, %f627, %f99;
	fma.rn.f32 	%f662, %f598, %f628, %f100;
	fma.rn.f32 	%f663, %f599, %f627, %f101;
	fma.rn.f32 	%f664, %f599, %f628, %f102;
	fma.rn.f32 	%f665, %f600, %f627, %f103;
	fma.rn.f32 	%f666, %f600, %f628, %f104;
	fma.rn.f32 	%f667, %f601, %f627, %f105;
	fma.rn.f32 	%f668, %f601, %f628, %f106;
	fma.rn.f32 	%f669, %f602, %f627, %f107;
	fma.rn.f32 	%f670, %f602, %f628, %f108;
	fma.rn.f32 	%f671, %f595, %f629, %f639;
	fma.rn.f32 	%f672, %f595, %f630, %f640;
	fma.rn.f32 	%f673, %f596, %f629, %f641;
	fma.rn.f32 	%f674, %f596, %f630, %f642;
	fma.rn.f32 	%f675, %f597, %f629, %f643;
	fma.rn.f32 	%f676, %f597, %f630, %f644;
	fma.rn.f32 	%f677, %f598, %f629, %f645;
	fma.rn.f32 	%f678, %f598, %f630, %f646;
	fma.rn.f32 	%f679, %f599, %f629, %f647;
	fma.rn.f32 	%f680, %f599, %f630, %f648;
	fma.rn.f32 	%f681, %f600, %f629, %f649;
	fma.rn.f32 	%f682, %f600, %f630, %f650;
	fma.rn.f32 	%f683, %f601, %f629, %f651;
	fma.rn.f32 	%f684, %f601, %f630, %f652;
	fma.rn.f32 	%f685, %f602, %f629, %f653;
	fma.rn.f32 	%f686, %f602, %f630, %f654;
	fma.rn.f32 	%f687, %f588, %f629, %f655;
	fma.rn.f32 	%f688, %f588, %f630, %f656;
	fma.rn.f32 	%f689, %f589, %f629, %f657;
	fma.rn.f32 	%f690, %f589, %f630, %f658;
	fma.rn.f32 	%f691, %f590, %f629, %f659;
	fma.rn.f32 	%f692, %f590, %f630, %f660;
	fma.rn.f32 	%f693, %f603, %f629, %f661;
	fma.rn.f32 	%f694, %f603, %f630, %f662;
	fma.rn.f32 	%f695, %f592, %f629, %f663;
	fma.rn.f32 	%f696, %f592, %f630, %f664;
	fma.rn.f32 	%f697, %f593, %f629, %f665;
	fma.rn.f32 	%f698, %f593, %f630, %f666;
	fma.rn.f32 	%f699, %f594, %f629, %f667;
	fma.rn.f32 	%f700, %f594, %f630, %f668;
	fma.rn.f32 	%f701, %f604, %f629, %f669;
	fma.rn.f32 	%f702, %f604, %f630, %f670;
	fma.rn.f32 	%f703, %f588, %f631, %f671;
	fma.rn.f32 	%f704, %f588, %f632, %f672;
	fma.rn.f32 	%f705, %f589, %f631, %f673;
	fma.rn.f32 	%f706, %f589, %f632, %f674;
	fma.rn.f32 	%f707, %f590, %f631, %f675;
	fma.rn.f32 	%f708, %f590, %f632, %f676;
	fma.rn.f32 	%f709, %f603, %f631, %f677;
	fma.rn.f32 	%f710, %f603, %f632, %f678;
	fma.rn.f32 	%f711, %f592, %f631, %f679;
	fma.rn.f32 	%f712, %f592, %f632, %f680;
	fma.rn.f32 	%f713, %f593, %f631, %f681;
	fma.rn.f32 	%f714, %f593, %f632, %f682;
	fma.rn.f32 	%f715, %f594, %f631, %f683;
	fma.rn.f32 	%f716, %f594, %f632, %f684;
	fma.rn.f32 	%f717, %f604, %f631, %f685;
	fma.rn.f32 	%f718, %f604, %f632, %f686;
	fma.rn.f32 	%f719, %f596, %f631, %f687;
	fma.rn.f32 	%f720, %f596, %f632, %f688;
	fma.rn.f32 	%f721, %f597, %f631, %f689;
	fma.rn.f32 	%f722, %f597, %f632, %f690;
	fma.rn.f32 	%f723, %f598, %f631, %f691;
	fma.rn.f32 	%f724, %f598, %f632, %f692;
	fma.rn.f32 	%f725, %f605, %f631, %f693;
	fma.rn.f32 	%f726, %f605, %f632, %f694;
	fma.rn.f32 	%f727, %f600, %f631, %f695;
	fma.rn.f32 	%f728, %f600, %f632, %f696;
	fma.rn.f32 	%f729, %f601, %f631, %f697;
	fma.rn.f32 	%f730, %f601, %f632, %f698;
	fma.rn.f32 	%f731, %f602, %f631, %f699;
	fma.rn.f32 	%f732, %f602, %f632, %f700;
	fma.rn.f32 	%f733, %f606, %f631, %f701;
	fma.rn.f32 	%f734, %f606, %f632, %f702;
	fma.rn.f32 	%f735, %f607, %f633, %f703;
	fma.rn.f32 	%f736, %f607, %f634, %f704;
	fma.rn.f32 	%f737, %f608, %f633, %f705;
	fma.rn.f32 	%f738, %f608, %f634, %f706;
	fma.rn.f32 	%f739, %f609, %f633, %f707;
	fma.rn.f32 	%f740, %f609, %f634, %f708;
	fma.rn.f32 	%f741, %f610, %f633, %f709;
	fma.rn.f32 	%f742, %f610, %f634, %f710;
	fma.rn.f32 	%f743, %f611, %f633, %f711;
	fma.rn.f32 	%f744, %f611, %f634, %f712;
	fma.rn.f32 	%f745, %f612, %f633, %f713;
	fma.rn.f32 	%f746, %f612, %f634, %f714;
	fma.rn.f32 	%f747, %f613, %f633, %f715;
	fma.rn.f32 	%f748, %f613, %f634, %f716;
	fma.rn.f32 	%f749, %f614, %f633, %f717;
	fma.rn.f32 	%f750, %f614, %f634, %f718;
	fma.rn.f32 	%f751, %f615, %f633, %f719;
	fma.rn.f32 	%f752, %f615, %f634, %f720;
	fma.rn.f32 	%f753, %f616, %f633, %f721;
	fma.rn.f32 	%f754, %f616, %f634, %f722;
	fma.rn.f32 	%f755, %f617, %f633, %f723;
	fma.rn.f32 	%f756, %f617, %f634, %f724;
	fma.rn.f32 	%f757, %f618, %f633, %f725;
	fma.rn.f32 	%f758, %f618, %f634, %f726;
	fma.rn.f32 	%f759, %f619, %f633, %f727;
	fma.rn.f32 	%f760, %f619, %f634, %f728;
	fma.rn.f32 	%f761, %f620, %f633, %f729;
	fma.rn.f32 	%f762, %f620, %f634, %f730;
	fma.rn.f32 	%f763, %f621, %f633, %f731;
	fma.rn.f32 	%f764, %f621, %f634, %f732;
	fma.rn.f32 	%f765, %f622, %f633, %f733;
	fma.rn.f32 	%f766, %f622, %f634, %f734;
	fma.rn.f32 	%f767, %f615, %f635, %f735;
	fma.rn.f32 	%f768, %f615, %f636, %f736;
	fma.rn.f32 	%f769, %f616, %f635, %f737;
	fma.rn.f32 	%f770, %f616, %f636, %f738;
	fma.rn.f32 	%f771, %f617, %f635, %f739;
	fma.rn.f32 	%f772, %f617, %f636, %f740;
	fma.rn.f32 	%f773, %f618, %f635, %f741;
	fma.rn.f32 	%f774, %f618, %f636, %f742;
	fma.rn.f32 	%f775, %f619, %f635, %f743;
	fma.rn.f32 	%f776, %f619, %f636, %f744;
	fma.rn.f32 	%f777, %f620, %f635, %f745;
	fma.rn.f32 	%f778, %f620, %f636, %f746;
	fma.rn.f32 	%f779, %f621, %f635, %f747;
	fma.rn.f32 	%f780, %f621, %f636, %f748;
	fma.rn.f32 	%f781, %f622, %f635, %f749;
	fma.rn.f32 	%f782, %f622, %f636, %f750;
	fma.rn.f32 	%f783, %f608, %f635, %f751;
	fma.rn.f32 	%f784, %f608, %f636, %f752;
	fma.rn.f32 	%f785, %f609, %f635, %f753;
	fma.rn.f32 	%f786, %f609, %f636, %f754;
	fma.rn.f32 	%f787, %f610, %f635, %f755;
	fma.rn.f32 	%f788, %f610, %f636, %f756;
	fma.rn.f32 	%f789, %f623, %f635, %f757;
	fma.rn.f32 	%f790, %f623, %f636, %f758;
	fma.rn.f32 	%f791, %f612, %f635, %f759;
	fma.rn.f32 	%f792, %f612, %f636, %f760;
	fma.rn.f32 	%f793, %f613, %f635, %f761;
	fma.rn.f32 	%f794, %f613, %f636, %f762;
	fma.rn.f32 	%f795, %f614, %f635, %f763;
	fma.rn.f32 	%f796, %f614, %f636, %f764;
	fma.rn.f32 	%f797, %f624, %f635, %f765;
	fma.rn.f32 	%f798, %f624, %f636, %f766;
	fma.rn.f32 	%f799, %f608, %f637, %f767;
	fma.rn.f32 	%f815, %f608, %f638, %f768;
	fma.rn.f32 	%f803, %f609, %f637, %f769;
	fma.rn.f32 	%f819, %f609, %f638, %f770;
	fma.rn.f32 	%f807, %f610, %f637, %f771;
	fma.rn.f32 	%f823, %f610, %f638, %f772;
	fma.rn.f32 	%f811, %f623, %f637, %f773;
	fma.rn.f32 	%f827, %f623, %f638, %f774;
	fma.rn.f32 	%f800, %f612, %f637, %f775;
	fma.rn.f32 	%f816, %f612, %f638, %f776;
	fma.rn.f32 	%f804, %f613, %f637, %f777;
	fma.rn.f32 	%f820, %f613, %f638, %f778;
	fma.rn.f32 	%f808, %f614, %f637, %f779;
	fma.rn.f32 	%f824, %f614, %f638, %f780;
	fma.rn.f32 	%f812, %f624, %f637, %f781;
	fma.rn.f32 	%f828, %f624, %f638, %f782;
	fma.rn.f32 	%f801, %f616, %f637, %f783;
	fma.rn.f32 	%f817, %f616, %f638, %f784;
	fma.rn.f32 	%f805, %f617, %f637, %f785;
	fma.rn.f32 	%f821, %f617, %f638, %f786;
	fma.rn.f32 	%f809, %f618, %f637, %f787;
	fma.rn.f32 	%f825, %f618, %f638, %f788;
	fma.rn.f32 	%f813, %f625, %f637, %f789;
	fma.rn.f32 	%f829, %f625, %f638, %f790;
	fma.rn.f32 	%f802, %f620, %f637, %f791;
	fma.rn.f32 	%f818, %f620, %f638, %f792;
	fma.rn.f32 	%f806, %f621, %f637, %f793;
	fma.rn.f32 	%f822, %f621, %f638, %f794;
	fma.rn.f32 	%f810, %f622, %f637, %f795;
	fma.rn.f32 	%f826, %f622, %f638, %f796;
	fma.rn.f32 	%f814, %f626, %f637, %f797;
	fma.rn.f32 	%f830, %f626, %f638, %f798;
	add.s32 	%r190, %r190, 1;
	add.s32 	%r189, %r189, 6272;
	add.s64 	%rd72, %rd72, 72;
	add.s32 	%r188, %r188, 6272;
	add.s64 	%rd71, %rd71, 72;
	add.s32 	%r187, %r187, 18;
	add.s64 	%rd70, %rd70, 72;
	add.s32 	%r186, %r186, 6272;
	setp.ne.s32 	%p89, %r190, 32;
	@%p89 bra 	$L__BB0_1;
	ld.param.u64 	%rd69, [default_function_kernel0_param_2];
	cvta.to.global.u64 	%rd59, %rd69;
	mov.u32 	%r176, %ctaid.z;
	mul.lo.s32 	%r177, %r19, 3136;
	mad.lo.s32 	%r178, %r176, 100352, %r177;
	mov.u32 	%r179, %ctaid.y;
	mad.lo.s32 	%r180, %r179, 448, %r178;
	mov.u32 	%r181, %ctaid.x;
	mad.lo.s32 	%r182, %r181, 14, %r180;
	shl.b32 	%r184, %r170, 1;
	add.s32 	%r185, %r182, %r184;
	mul.wide.u32 	%rd60, %r185, 4;
	add.s64 	%rd61, %rd59, %rd60;
	st.global.f32 	[%rd61], %f799;
	st.global.f32 	[%rd61+200704], %f815;
	st.global.f32 	[%rd61+448], %f803;
	st.global.f32 	[%rd61+201152], %f819;
	st.global.f32 	[%rd61+896], %f807;
	st.global.f32 	[%rd61+201600], %f823;
	st.global.f32 	[%rd61+1344], %f811;
	st.global.f32 	[%rd61+202048], %f827;
	st.global.f32 	[%rd61+4], %f800;
	st.global.f32 	[%rd61+200708], %f816;
	st.global.f32 	[%rd61+452], %f804;
	st.global.f32 	[%rd61+201156], %f820;
	st.global.f32 	[%rd61+900], %f808;
	st.global.f32 	[%rd61+201604], %f824;
	st.global.f32 	[%rd61+1348], %f812;
	st.global.f32 	[%rd61+202052], %f828;
	st.global.f32 	[%rd61+224], %f801;
	st.global.f32 	[%rd61+200928], %f817;
	st.global.f32 	[%rd61+672], %f805;
	st.global.f32 	[%rd61+201376], %f821;
	st.global.f32 	[%rd61+1120], %f809;
	st.global.f32 	[%rd61+201824], %f825;
	st.global.f32 	[%rd61+1568], %f813;
	st.global.f32 	[%rd61+202272], %f829;
	st.global.f32 	[%rd61+228], %f802;
	st.global.f32 	[%rd61+200932], %f818;
	st.global.f32 	[%rd61+676], %f806;
	st.global.f32 	[%rd61+201380], %f822;
	st.global.f32 	[%rd61+1124], %f810;
	st.global.f32 	[%rd61+201828], %f826;
	st.global.f32 	[%rd61+1572], %f814;
	st.global.f32 	[%rd61+202276], %f830;
	ret;

}


// ===== COMPILED SASS (sm_100) =====

	.target	sm_100

	.elftype	@"ET_EXEC"


//--------------------- .note.nv.tkinfo           --------------------------
	.section	.note.nv.tkinfo,"",@"SHT_NOTE"
	.sectionflags	@"SHF_NOTE_NV_TKINFO"
	.tkinfo
        /*0018*/ 	.word	0x00000002
        /*0030*/ 	.string	""
        /*0030*/ 	.string	"ptxas"
        /*0030*/ 	.string	"Cuda compilation tools, release 13.0, V13.0.88"
        /*0030*/ 	.string	"Build cuda_13.0.r13.0/compiler.36424714_0"
        /*0030*/ 	.string	"-arch sm_100 -m 64 "



//--------------------- .note.nv.cuinfo           --------------------------
	.section	.note.nv.cuinfo,"",@"SHT_NOTE"
	.sectionflags	@"SHF_NOTE_NV_CUINFO"
        /*0018*/ 	.short	0x0002
        /*001a*/ 	.short	0x0064
        /*001c*/ 	.short	0x0082
	.zero		2


//--------------------- .nv.info                  --------------------------
	.section	.nv.info,"",@"SHT_CUDA_INFO"
	.align	4


	//----- nvinfo : EIATTR_REGCOUNT
	.align		4
        /*0000*/ 	.byte	0x04, 0x2f
        /*0002*/ 	.short	(.L_1 - .L_0)
	.align		4
.L_0:
        /*0004*/ 	.word	index@(default_function_kernel0)
        /*0008*/ 	.word	0x00000060


	//----- nvinfo : EIATTR_FRAME_SIZE
	.align		4
.L_1:
        /*000c*/ 	.byte	0x04, 0x11
        /*000e*/ 	.short	(.L_3 - .L_2)
	.align		4
.L_2:
        /*0010*/ 	.word	index@(default_function_kernel0)
        /*0014*/ 	.word	0x00000000


	//----- nvinfo : EIATTR_MIN_STACK_SIZE
	.align		4
.L_3:
        /*0018*/ 	.byte	0x04, 0x12
        /*001a*/ 	.short	(.L_5 - .L_4)
	.align		4
.L_4:
        /*001c*/ 	.word	index@(default_function_kernel0)
        /*0020*/ 	.word	0x00000000
.L_5:


//--------------------- .nv.compat                --------------------------
	.section	.nv.compat,"",@"SHT_CUDA_COMPAT_INFO"
	.align	4
        /*0000*/ 	.byte	0x02, 0x09, 0x00, 0x00, 0x02, 0x02, 0x01, 0x00, 0x02, 0x05, 0x05, 0x00, 0x03, 0x07, 0x01, 0x01
        /*0010*/ 	.byte	0x02, 0x03, 0x00, 0x00, 0x02, 0x06, 0x01, 0x00, 0x04, 0x0b, 0x08, 0x00, 0x09, 0x00, 0x00, 0x00
        /*0020*/ 	.byte	0x00, 0x00, 0x00, 0x00


//--------------------- .nv.info.default_function_kernel0 --------------------------
	.section	.nv.info.default_function_kernel0,"",@"SHT_CUDA_INFO"
	.sectionflags	@""
	.align	4


	//----- nvinfo : EIATTR_CUDA_API_VERSION
	.align		4
        /*0000*/ 	.byte	0x04, 0x37
        /*0002*/ 	.short	(.L_7 - .L_6)
.L_6:
        /*0004*/ 	.word	0x00000082


	//----- nvinfo : EIATTR_KPARAM_INFO
	.align		4
.L_7:
        /*0008*/ 	.byte	0x04, 0x17
        /*000a*/ 	.short	(.L_9 - .L_8)
.L_8:
        /*000c*/ 	.word	0x00000000
        /*0010*/ 	.short	0x0002
        /*0012*/ 	.short	0x0010
        /*0014*/ 	.byte	0x00, 0xf5, 0x21, 0x00


	//----- nvinfo : EIATTR_KPARAM_INFO
	.align		4
.L_9:
        /*0018*/ 	.byte	0x04, 0x17
        /*001a*/ 	.short	(.L_11 - .L_10)
.L_10:
        /*001c*/ 	.word	0x00000000
        /*0020*/ 	.short	0x0001
        /*0022*/ 	.short	0x0008
        /*0024*/ 	.byte	0x00, 0xf5, 0x21, 0x00


	//----- nvinfo : EIATTR_KPARAM_INFO
	.align		4
.L_11:
        /*0028*/ 	.byte	0x04, 0x17
        /*002a*/ 	.short	(.L_13 - .L_12)
.L_12:
        /*002c*/ 	.word	0x00000000
        /*0030*/ 	.short	0x0000
        /*0032*/ 	.short	0x0000
        /*0034*/ 	.byte	0x00, 0xf5, 0x21, 0x00


	//----- nvinfo : EIATTR_SPARSE_MMA_MASK
	.align		4
.L_13:
        /*0038*/ 	.byte	0x03, 0x50
        /*003a*/ 	.short	0x0000


	//----- nvinfo : EIATTR_MAXREG_COUNT
	.align		4
        /*003c*/ 	.byte	0x03, 0x1b
        /*003e*/ 	.short	0x00ff


	//----- nvinfo : EIATTR_NUM_BARRIERS
	.align		4
        /*0040*/ 	.byte	0x02, 0x4c
        /*0042*/ 	.byte	0x01
	.zero		1


	//----- nvinfo : EIATTR_MERCURY_ISA_VERSION
	.align		4
        /*0044*/ 	.byte	0x03, 0x5f
        /*0046*/ 	.short	0x0101


	//----- nvinfo : EIATTR_VRC_CTA_INIT_COUNT
	.align		4
        /*0048*/ 	.byte	0x02, 0x4a
	.zero		1
	.zero		1


	//----- nvinfo : EIATTR_EXIT_INSTR_OFFSETS
	.align		4
        /*004c*/ 	.byte	0x04, 0x1c
        /*004e*/ 	.short	(.L_15 - .L_14)


	//   ....[0]....
.L_14:
        /*0050*/ 	.word	0x00004320


	//----- nvinfo : EIATTR_CRS_STACK_SIZE
	.align		4
.L_15:
        /*0054*/ 	.byte	0x04, 0x1e
        /*0056*/ 	.short	(.L_17 - .L_16)
.L_16:
        /*0058*/ 	.word	0x00000000


	//----- nvinfo : EIATTR_CBANK_PARAM_SIZE
	.align		4
.L_17:
        /*005c*/ 	.byte	0x03, 0x19
        /*005e*/ 	.short	0x0018


	//----- nvinfo : EIATTR_PARAM_CBANK
	.align		4
        /*0060*/ 	.byte	0x04, 0x0a
        /*0062*/ 	.short	(.L_19 - .L_18)
	.align		4
.L_18:
        /*0064*/ 	.word	index@(.nv.constant0.default_function_kernel0)
        /*0068*/ 	.short	0x0380
        /*006a*/ 	.short	0x0018


	//----- nvinfo : EIATTR_SW_WAR
	.align		4
.L_19:
        /*006c*/ 	.byte	0x04, 0x36
        /*006e*/ 	.short	(.L_21 - .L_20)
.L_20:
        /*0070*/ 	.word	0x00000008
.L_21:


//--------------------- .nv.callgraph             --------------------------
	.section	.nv.callgraph,"",@"SHT_CUDA_CALLGRAPH"
	.align	4
	.sectionentsize	8
	.align		4
        /*0000*/ 	.word	0x00000000
	.align		4
        /*0004*/ 	.word	0xffffffff
	.align		4
        /*0008*/ 	.word	0x00000000
	.align		4
        /*000c*/ 	.word	0xfffffffe
	.align		4
        /*0010*/ 	.word	0x00000000
	.align		4
        /*0014*/ 	.word	0xfffffffd
	.align		4
        /*0018*/ 	.word	0x00000000
	.align		4
        /*001c*/ 	.word	0xfffffffc


//--------------------- .text.default_function_kernel0 --------------------------
	.section	.text.default_function_kernel0,"ax",@progbits
	.align	128
        .global         default_function_kernel0
        .type           default_function_kernel0,@function
        .size           default_function_kernel0,(.L_x_38 - default_function_kernel0)
        .other          default_function_kernel0,@"STO_CUDA_ENTRY STV_DEFAULT"
default_function_kernel0:
.text.default_function_kernel0:
[----:B------:R-:W-:Y:S01]  /*0000*/  LDC R1, c[0x0][0x37c] ;  /* 0x0000df00ff017b82 */ /* 0x000fe20000000800 */
[----:B------:R-:W0:Y:S01]  /*0010*/  S2R R11, SR_TID.X ;  /* 0x00000000000b7919 */ /* 0x000e220000002100 */
[----:B------:R-:W1:Y:S06]  /*0020*/  LDCU.128 UR8, c[0x0][0x380] ;  /* 0x00007000ff0877ac */ /* 0x000e6c0008000c00 */
[----:B------:R-:W2:Y:S01]  /*0030*/  S2UR UR4, SR_CTAID.Y ;  /* 0x00000000000479c3 */ /* 0x000ea20000002600 */
[----:B------:R-:W-:Y:S01]  /*0040*/  HFMA2 R85, -RZ, RZ, 0, 0 ;  /* 0x00000000ff557431 */ /* 0x000fe200000001ff */
[----:B------:R-:W3:Y:S01]  /*0050*/  S2R R0, SR_TID.Z ;  /* 0x0000000000007919 */ /* 0x000ee20000002300 */
[----:B------:R-:W-:Y:S01]  /*0060*/  HFMA2 R77, -RZ, RZ, 0, 0 ;  /* 0x00000000ff4d7431 */ /* 0x000fe200000001ff */
[----:B------:R-:W-:Y:S01]  /*0070*/  CS2R R72, SRZ ;  /* 0x0000000000487805 */ /* 0x000fe2000001ff00 */
[----:B------:R-:W-:Y:S01]  /*0080*/  HFMA2 R23, -RZ, RZ, 0, 0 ;  /* 0x00000000ff177431 */ /* 0x000fe200000001ff */
[----:B------:R-:W4:Y:S01]  /*0090*/  S2R R7, SR_CTAID.Z ;  /* 0x0000000000077919 */ /* 0x000f220000002700 */
[----:B------:R-:W-:Y:S01]  /*00a0*/  HFMA2 R29, -RZ, RZ, 0, 0 ;  /* 0x00000000ff1d7431 */ /* 0x000fe200000001ff */
[----:B------:R-:W5:Y:S01]  /*00b0*/  S2UR UR5, SR_CTAID.X ;  /* 0x00000000000579c3 */ /* 0x000f620000002500 */
[----:B------:R-:W-:Y:S01]  /*00c0*/  HFMA2 R93, -RZ, RZ, 0, 0 ;  /* 0x00000000ff5d7431 */ /* 0x000fe200000001ff */
[----:B------:R-:W-:Y:S01]  /*00d0*/  CS2R R70, SRZ ;  /* 0x0000000000467805 */ /* 0x000fe2000001ff00 */
[----:B------:R-:W-:Y:S01]  /*00e0*/  HFMA2 R89, -RZ, RZ, 0, 0 ;  /* 0x00000000ff597431 */ /* 0x000fe200000001ff */
[----:B------:R-:W-:Y:S01]  /*00f0*/  CS2R R68, SRZ ;  /* 0x0000000000447805 */ /* 0x000fe2000001ff00 */
[----:B------:R-:W-:Y:S01]  /*0100*/  HFMA2 R83, -RZ, RZ, 0, 0 ;  /* 0x00000000ff537431 */ /* 0x000fe200000001ff */
[----:B------:R-:W-:Y:S01]  /*0110*/  CS2R R66, SRZ ;  /* 0x0000000000427805 */ /* 0x000fe2000001ff00 */
[----:B------:R-:W-:Y:S01]  /*0120*/  HFMA2 R75, -RZ, RZ, 0, 0 ;  /* 0x00000000ff4b7431 */ /* 0x000fe200000001ff */
[----:B------:R-:W-:Y:S01]  /*0130*/  MOV R81, RZ ;  /* 0x000000ff00517202 */ /* 0x000fe20000000f00 */
[----:B-1----:R-:W-:Y:S01]  /*0140*/  UIADD3 UR6, UP0, UPT, UR8, 0x8, URZ ;  /* 0x0000000808067890 */ /* 0x002fe2000ff1e0ff */
[----:B------:R-:W-:Y:S01]  /*0150*/  HFMA2 R27, -RZ, RZ, 0, 0 ;  /* 0x00000000ff1b7431 */ /* 0x000fe200000001ff */
[----:B------:R-:W-:Y:S01]  /*0160*/  MOV R25, RZ ;  /* 0x000000ff00197202 */ /* 0x000fe20000000f00 */
[----:B------:R-:W-:Y:S01]  /*0170*/  HFMA2 R33, -RZ, RZ, 0, 0 ;  /* 0x00000000ff217431 */ /* 0x000fe200000001ff */
[----:B------:R-:W-:Y:S01]  /*0180*/  UIADD3.X UR7, UPT, UPT, URZ, UR9, URZ, UP0, !UPT ;  /* 0x00000009ff077290 */ /* 0x000fe200087fe4ff */
[----:B------:R-:W-:Y:S01]  /*0190*/  MOV R35, RZ ;  /* 0x000000ff00237202 */ /* 0x000fe20000000f00 */
[----:B--2---:R-:W-:Y:S01]  /*01a0*/  UIMAD UR8, UR4, 0x1c0, URZ ;  /* 0x000001c0040878a4 */ /* 0x004fe2000f8e02ff */
[----:B------:R-:W-:Y:S01]  /*01b0*/  MOV R91, RZ ;  /* 0x000000ff005b7202 */ /* 0x000fe20000000f00 */
[----:B------:R-:W-:Y:S01]  /*01c0*/  USHF.L.U32 UR4, UR4, 0x3, URZ ;  /* 0x0000000304047899 */ /* 0x000fe200080006ff */
[----:B------:R-:W-:Y:S01]  /*01d0*/  MOV R87, RZ ;  /* 0x000000ff00577202 */ /* 0x000fe20000000f00 */
[----:B------:R-:W-:Y:S01]  /*01e0*/  UIADD3 UR9, UPT, UPT, UR8, 0xc40, URZ ;  /* 0x00000c4008097890 */ /* 0x000fe2000fffe0ff */
[----:B------:R-:W-:-:S02]  /*01f0*/  MOV R79, RZ ;  /* 0x000000ff004f7202 */ /* 0x000fc40000000f00 */
[C---:B0-----:R-:W-:Y:S01]  /*0200*/  SHF.L.U32 R5, R11.reuse, 0x1, RZ ;  /* 0x000000010b057819 */ /* 0x041fe200000006ff */
[----:B-----5:R-:W-:Y:S01]  /*0210*/  UIMAD UR5, UR5, 0xe, URZ ;  /* 0x0000000e050578a4 */ /* 0x020fe2000f8e02ff */
[----:B------:R-:W-:Y:S01]  /*0220*/  ISETP.GE.U32.AND P2, PT, R11, 0x6, PT ;  /* 0x000000060b00780c */ /* 0x000fe20003f46070 */
[C---:B---3--:R-:W-:Y:S01]  /*0230*/  IMAD R48, R0.reuse, 0x6, R11 ;  /* 0x0000000600307824 */ /* 0x048fe200078e020b */
[C---:B------:R-:W-:Y:S02]  /*0240*/  IADD3 R4, PT, PT, R5.reuse, 0x1, RZ ;  /* 0x0000000105047810 */ /* 0x040fe40007ffe0ff */
[----:B------:R-:W-:Y:S01]  /*0250*/  LOP3.LUT R2, R5, 0xffff, RZ, 0xc0, !PT ;  /* 0x0000ffff05027812 */ /* 0x000fe200078ec0ff */
[----:B------:R-:W-:Y:S01]  /*0260*/  IMAD R5, R0, 0xc, R5 ;  /* 0x0000000c00057824 */ /* 0x000fe200078e0205 */
[----:B------:R-:W-:Y:S02]  /*0270*/  LOP3.LUT R8, R4, 0xffff, RZ, 0xc0, !PT ;  /* 0x0000ffff04087812 */ /* 0x000fe400078ec0ff */
[----:B------:R-:W-:Y:S01]  /*0280*/  SHF.L.U32 R3, R0, 0x2, RZ ;  /* 0x0000000200037819 */ /* 0x000fe200000006ff */
[----:B------:R-:W-:Y:S01]  /*0290*/  IMAD R2, R2, 0x5556, RZ ;  /* 0x0000555602027824 */ /* 0x000fe200078e02ff */
[----:B------:R-:W-:Y:S01]  /*02a0*/  ISETP.GE.U32.AND P0, PT, R11, 0x3, PT ;  /* 0x000000030b00780c */ /* 0x000fe20003f06070 */
[C---:B------:R-:W-:Y:S01]  /*02b0*/  IMAD R10, R8.reuse, 0x2aab, RZ ;  /* 0x00002aab080a7824 */ /* 0x040fe200078e02ff */
[----:B------:R-:W-:Y:S01]  /*02c0*/  ISETP.LT.U32.AND P1, PT, R5, 0xc0, !P2 ;  /* 0x000000c00500780c */ /* 0x000fe20005721070 */
[----:B------:R-:W-:Y:S01]  /*02d0*/  IMAD R8, R8, 0x5556, RZ ;  /* 0x0000555608087824 */ /* 0x000fe200078e02ff */
[----:B------:R-:W-:-:S02]  /*02e0*/  LEA.HI R2, R2, R3, RZ, 0x10 ;  /* 0x0000000302027211 */ /* 0x000fc400078f80ff */
[----:B------:R-:W-:Y:S02]  /*02f0*/  SHF.R.U32.HI R10, RZ, 0x10, R10 ;  /* 0x00000010ff0a7819 */ /* 0x000fe4000001160a */
[----:B------:R-:W-:Y:S02]  /*0300*/  ISETP.GE.U32.AND P3, PT, R2, 0x40, PT ;  /* 0x000000400200780c */ /* 0x000fe40003f66070 */
[----:B------:R-:W-:Y:S02]  /*0310*/  PRMT R6, R10, 0x9910, RZ ;  /* 0x000099100a067816 */ /* 0x000fe400000000ff */
[----:B------:R-:W-:Y:S02]  /*0320*/  LEA R48, R48, R48, 0x1 ;  /* 0x0000003030307211 */ /* 0x000fe400078e08ff */
[----:B------:R-:W-:Y:S01]  /*0330*/  ISETP.LT.U32.AND P2, PT, R5, 0xbf, !P2 ;  /* 0x000000bf0500780c */ /* 0x000fe20005741070 */
[----:B------:R-:W-:Y:S01]  /*0340*/  IMAD R2, R6, 0x6, RZ ;  /* 0x0000000606027824 */ /* 0x000fe200078e02ff */
[----:B------:R-:W-:-:S02]  /*0350*/  LOP3.LUT R5, R11, 0xffff, RZ, 0xc0, !PT ;  /* 0x0000ffff0b057812 */ /* 0x000fc400078ec0ff */
[----:B----4-:R-:W-:Y:S02]  /*0360*/  LEA R7, R7, R0, 0x4 ;  /* 0x0000000007077211 */ /* 0x010fe400078e20ff */
[----:B------:R-:W-:Y:S01]  /*0370*/  IADD3 R9, PT, PT, RZ, -R2, RZ ;  /* 0x80000002ff097210 */ /* 0x000fe20007ffe0ff */
[----:B------:R-:W-:Y:S01]  /*0380*/  IMAD R5, R5, 0x5556, RZ ;  /* 0x0000555605057824 */ /* 0x000fe200078e02ff */
[----:B------:R-:W-:Y:S01]  /*0390*/  IADD3 R2, PT, PT, R11, -0x3, RZ ;  /* 0xfffffffd0b027810 */ /* 0x000fe20007ffe0ff */
[----:B------:R-:W-:Y:S01]  /*03a0*/  IMAD R7, R7, 0x480, RZ ;  /* 0x0000048007077824 */ /* 0x000fe200078e02ff */
[----:B------:R-:W-:Y:S02]  /*03b0*/  PRMT R9, R9, 0x7710, RZ ;  /* 0x0000771009097816 */ /* 0x000fe400000000ff */
[----:B------:R-:W-:Y:S02]  /*03c0*/  SEL R2, R11, R2, !P0 ;  /* 0x000000020b027207 */ /* 0x000fe40004000000 */
[----:B------:R-:W-:-:S02]  /*03d0*/  ISETP.GT.U32.AND P0, PT, R48, 0x117, PT ;  /* 0x000001173000780c */ /* 0x000fc40003f04070 */
[----:B------:R-:W-:Y:S01]  /*03e0*/  IADD3 R6, PT, PT, R4, R9, RZ ;  /* 0x0000000904067210 */ /* 0x000fe20007ffe0ff */
[C---:B------:R-:W-:Y:S01]  /*03f0*/  IMAD.HI.U32 R9, R11.reuse, 0x55555556, RZ ;  /* 0x555555560b097827 */ /* 0x040fe200078e00ff */
[----:B------:R-:W-:Y:S02]  /*0400*/  ISETP.GT.U32.OR P0, PT, R11, 0x5, P0 ;  /* 0x000000050b00780c */ /* 0x000fe40000704470 */
[----:B------:R-:W-:Y:S01]  /*0410*/  LEA.HI R11, R8, R3, RZ, 0x10 ;  /* 0x00000003080b7211 */ /* 0x000fe200078f80ff */
[----:B------:R-:W-:Y:S01]  /*0420*/  HFMA2 R3, -RZ, RZ, 0, 0 ;  /* 0x00000000ff037431 */ /* 0x000fe200000001ff */
[----:B------:R-:W-:Y:S01]  /*0430*/  SHF.R.U32.HI R5, RZ, 0x10, R5 ;  /* 0x00000010ff057819 */ /* 0x000fe20000011605 */
[----:B------:R-:W-:Y:S01]  /*0440*/  IMAD R2, R2, 0x6, RZ ;  /* 0x0000000602027824 */ /* 0x000fe200078e02ff */
[----:B------:R-:W-:Y:S01]  /*0450*/  PRMT R12, R6, 0x9910, RZ ;  /* 0x00009910060c7816 */ /* 0x000fe200000000ff */
[----:B------:R-:W-:Y:S01]  /*0460*/  IMAD.HI.U32 R4, R4, 0x2aaaaaab, RZ ;  /* 0x2aaaaaab04047827 */ /* 0x000fe200078e00ff */
[----:B------:R-:W-:-:S02]  /*0470*/  ISETP.GE.U32.AND P4, PT, R11, 0x40, PT ;  /* 0x000000400b00780c */ /* 0x000fc40003f86070 */
[----:B------:R-:W-:Y:S01]  /*0480*/  LEA R12, R12, R12, 0x1 ;  /* 0x0000000c0c0c7211 */ /* 0x000fe200078e08ff */
[----:B------:R-:W-:Y:S01]  /*0490*/  IMAD R13, R5, 0x240, R7 ;  /* 0x00000240050d7824 */ /* 0x000fe200078e0207 */
[----:B------:R-:W-:Y:S01]  /*04a0*/  MOV R11, UR9 ;  /* 0x00000009000b7c02 */ /* 0x000fe20008000f00 */
[----:B------:R-:W-:Y:S01]  /*04b0*/  IMAD.WIDE.U32 R8, R9, 0x240, R2 ;  /* 0x0000024009087825 */ /* 0x000fe200078e0002 */
[----:B------:R-:W-:Y:S02]  /*04c0*/  LEA R3, R0, R5, 0x1 ;  /* 0x0000000500037211 */ /* 0x000fe400078e08ff */
[----:B------:R-:W-:Y:S01]  /*04d0*/  IADD3 R6, PT, PT, R2, R13, RZ ;  /* 0x0000000d02067210 */ /* 0x000fe20007ffe0ff */
[----:B------:R-:W-:Y:S01]  /*04e0*/  IMAD.WIDE.U32 R4, R4, 0x240, RZ ;  /* 0x0000024004047825 */ /* 0x000fe200078e00ff */
[----:B------:R-:W-:Y:S02]  /*04f0*/  LOP3.LUT R2, R12, 0xffff, RZ, 0xc0, !PT ;  /* 0x0000ffff0c027812 */ /* 0x000fe400078ec0ff */
[----:B------:R-:W-:-:S02]  /*0500*/  IADD3 R44, P5, PT, R7, R8, RZ ;  /* 0x00000008072c7210 */ /* 0x000fc40007fbe0ff */
[----:B------:R-:W-:Y:S02]  /*0510*/  LOP3.LUT R4, R4, R2, RZ, 0xfc, !PT ;  /* 0x0000000204047212 */ /* 0x000fe400078efcff */
[----:B------:R-:W-:Y:S02]  /*0520*/  IADD3.X R9, PT, PT, RZ, R9, RZ, P5, !PT ;  /* 0x00000009ff097210 */ /* 0x000fe40002ffe4ff */
[----:B------:R-:W-:Y:S02]  /*0530*/  LEA R47, P5, R44, UR10, 0x2 ;  /* 0x0000000a2c2f7c11 */ /* 0x000fe4000f8a10ff */
[----:B------:R-:W-:Y:S02]  /*0540*/  IADD3 R45, P6, PT, R7, R4, RZ ;  /* 0x00000004072d7210 */ /* 0x000fe40007fde0ff */
[----:B------:R-:W-:Y:S02]  /*0550*/  IADD3 R4, PT, PT, R48, 0x1, RZ ;  /* 0x0000000130047810 */ /* 0x000fe40007ffe0ff */
[----:B------:R-:W-:Y:S01]  /*0560*/  ISETP.LT.U32.AND P3, PT, R3, 0x20, !P3 ;  /* 0x000000200300780c */ /* 0x000fe20005f61070 */
[----:B------:R-:W-:Y:S01]  /*0570*/  IMAD R3, R10, 0x240, R7 ;  /* 0x000002400a037824 */ /* 0x000fe200078e0207 */
[----:B------:R-:W-:-:S02]  /*0580*/  LEA R8, R0, R10, 0x1 ;  /* 0x0000000a00087211 */ /* 0x000fc400078e08ff */
[----:B------:R-:W-:Y:S02]  /*0590*/  LEA.HI.X R44, R44, UR11, R9, 0x2, P5 ;  /* 0x0000000b2c2c7c11 */ /* 0x000fe4000a8f1409 */
[----:B------:R-:W-:Y:S02]  /*05a0*/  IADD3.X R10, PT, PT, RZ, R5, RZ, P6, !PT ;  /* 0x00000005ff0a7210 */ /* 0x000fe400037fe4ff */
[----:B------:R-:W-:Y:S02]  /*05b0*/  IADD3 R9, PT, PT, R48, 0x2, RZ ;  /* 0x0000000230097810 */ /* 0x000fe40007ffe0ff */
[----:B------:R-:W-:Y:S02]  /*05c0*/  LOP3.LUT R5, R4, 0xffff, RZ, 0xc0, !PT ;  /* 0x0000ffff04057812 */ /* 0x000fe400078ec0ff */
[----:B------:R-:W-:Y:S02]  /*05d0*/  ISETP.LT.U32.AND P4, PT, R8, 0x20, !P4 ;  /* 0x000000200800780c */ /* 0x000fe40006781070 */
[----:B------:R-:W-:Y:S01]  /*05e0*/  LOP3.LUT R8, R9, 0xffff, RZ, 0xc0, !PT ;  /* 0x0000ffff09087812 */ /* 0x000fe200078ec0ff */
[----:B------:R-:W-:Y:S01]  /*05f0*/  IMAD R7, R5, 0x4925, RZ ;  /* 0x0000492505077824 */ /* 0x000fe200078e02ff */
[----:B------:R-:W-:-:S02]  /*0600*/  LEA R46, P5, R45, UR10, 0x2 ;  /* 0x0000000a2d2e7c11 */ /* 0x000fc4000f8a10ff */
[----:B------:R-:W-:Y:S01]  /*0610*/  IADD3 R5, PT, PT, R48, 0x74, RZ ;  /* 0x0000007430057810 */ /* 0x000fe20007ffe0ff */
[----:B------:R-:W-:Y:S01]  /*0620*/  IMAD R8, R8, 0x4925, RZ ;  /* 0x0000492508087824 */ /* 0x000fe200078e02ff */
[----:B------:R-:W-:Y:S02]  /*0630*/  SHF.R.U32.HI R7, RZ, 0x12, R7 ;  /* 0x00000012ff077819 */ /* 0x000fe40000011607 */
[----:B------:R-:W-:Y:S02]  /*0640*/  LEA.HI.X R45, R45, UR11, R10, 0x2, P5 ;  /* 0x0000000b2d2d7c11 */ /* 0x000fe4000a8f140a */
[----:B------:R-:W-:Y:S02]  /*0650*/  SHF.R.U32.HI R8, RZ, 0x12, R8 ;  /* 0x00000012ff087819 */ /* 0x000fe40000011608 */
[----:B------:R-:W-:Y:S02]  /*0660*/  PRMT R7, R7, 0x9910, RZ ;  /* 0x0000991007077816 */ /* 0x000fe400000000ff */
[----:B------:R-:W-:-:S02]  /*0670*/  ISETP.GE.U32.AND P5, PT, R48, 0x8c, PT ;  /* 0x0000008c3000780c */ /* 0x000fc40003fa6070 */
[----:B------:R-:W-:Y:S02]  /*0680*/  PRMT R10, R8, 0x9910, RZ ;  /* 0x00009910080a7816 */ /* 0x000fe400000000ff */
[----:B------:R-:W-:Y:S02]  /*0690*/  MOV R8, R7 ;  /* 0x0000000700087202 */ /* 0x000fe40000000f00 */
[----:B------:R-:W-:Y:S01]  /*06a0*/  SEL R5, R48, R5, !P5 ;  /* 0x0000000530057207 */ /* 0x000fe20006800000 */
[----:B------:R-:W-:Y:S01]  /*06b0*/  IMAD R10, R10, 0xe, RZ ;  /* 0x0000000e0a0a7824 */ /* 0x000fe200078e02ff */
[----:B------:R-:W-:Y:S01]  /*06c0*/  ISETP.GT.U32.AND P6, PT, R48, 0x8b, PT ;  /* 0x0000008b3000780c */ /* 0x000fe20003fc4070 */
[----:B------:R-:W-:Y:S01]  /*06d0*/  IMAD R8, R8, 0xe, RZ ;  /* 0x0000000e08087824 */ /* 0x000fe200078e02ff */
[----:B------:R-:W-:Y:S02]  /*06e0*/  LOP3.LUT R5, R5, 0xfe, RZ, 0xc0, !PT ;  /* 0x000000fe05057812 */ /* 0x000fe400078ec0ff */
[----:B------:R-:W-:-:S02]  /*06f0*/  ISETP.GE.U32.AND P5, PT, R48, 0x8b, PT ;  /* 0x0000008b3000780c */ /* 0x000fc40003fa6070 */
[----:B------:R-:W-:Y:S02]  /*0700*/  SHF.R.U32.HI R5, RZ, 0x1, R5 ;  /* 0x00000001ff057819 */ /* 0x000fe40000011605 */
[----:B------:R-:W-:Y:S02]  /*0710*/  IADD3 R8, PT, PT, RZ, -R8, RZ ;  /* 0x80000008ff087210 */ /* 0x000fe40007ffe0ff */
[----:B------:R-:W-:Y:S02]  /*0720*/  IADD3 R7, PT, PT, R48, 0x75, RZ ;  /* 0x0000007530077810 */ /* 0x000fe40007ffe0ff */
[----:B------:R-:W-:Y:S02]  /*0730*/  PRMT R5, R5, 0x9910, RZ ;  /* 0x0000991005057816 */ /* 0x000fe400000000ff */
[----:B------:R-:W-:Y:S02]  /*0740*/  PRMT R13, R8, 0x7710, RZ ;  /* 0x00007710080d7816 */ /* 0x000fe400000000ff */
[----:B------:R-:W-:-:S02]  /*0750*/  IADD3 R12, PT, PT, RZ, -R10, RZ ;  /* 0x8000000aff0c7210 */ /* 0x000fc40007ffe0ff */
[C---:B------:R-:W-:Y:S02]  /*0760*/  SEL R7, R4.reuse, R7, !P5 ;  /* 0x0000000704077207 */ /* 0x040fe40006800000 */
[----:B------:R-:W-:Y:S01]  /*0770*/  IADD3 R8, PT, PT, R4, R13, RZ ;  /* 0x0000000d04087210 */ /* 0x000fe20007ffe0ff */
[----:B------:R-:W-:Y:S01]  /*0780*/  IMAD R4, R5, 0x93, RZ ;  /* 0x0000009305047824 */ /* 0x000fe200078e02ff */
[C---:B------:R-:W-:Y:S02]  /*0790*/  ISETP.GE.U32.AND P5, PT, R48.reuse, 0x8a, PT ;  /* 0x0000008a3000780c */ /* 0x040fe40003fa6070 */
[----:B------:R-:W-:Y:S02]  /*07a0*/  IADD3 R10, PT, PT, R48, 0x76, RZ ;  /* 0x00000076300a7810 */ /* 0x000fe40007ffe0ff */
[----:B------:R-:W-:Y:S02]  /*07b0*/  PRMT R12, R12, 0x7710, RZ ;  /* 0x000077100c0c7816 */ /* 0x000fe400000000ff */
[----:B------:R-:W-:-:S02]  /*07c0*/  @!P6 IADD3 R11, PT, PT, RZ, UR8, RZ ;  /* 0x00000008ff0bec10 */ /* 0x000fc4000fffe0ff */
[----:B------:R-:W-:Y:S02]  /*07d0*/  ISETP.GT.U32.AND P6, PT, R48, 0x8a, PT ;  /* 0x0000008a3000780c */ /* 0x000fe40003fc4070 */
[C---:B------:R-:W-:Y:S02]  /*07e0*/  SEL R10, R9.reuse, R10, !P5 ;  /* 0x0000000a090a7207 */ /* 0x040fe40006800000 */
[----:B------:R-:W-:Y:S02]  /*07f0*/  IADD3 R9, PT, PT, R9, R12, RZ ;  /* 0x0000000c09097210 */ /* 0x000fe40007ffe0ff */
[----:B------:R-:W-:Y:S02]  /*0800*/  LOP3.LUT R4, R4, 0xffff, RZ, 0xc0, !PT ;  /* 0x0000ffff04047812 */ /* 0x000fe400078ec0ff */
[----:B------:R-:W-:Y:S02]  /*0810*/  LOP3.LUT R12, R48, 0xffff, RZ, 0xc0, !PT ;  /* 0x0000ffff300c7812 */ /* 0x000fe400078ec0ff */
[----:B------:R-:W-:-:S02]  /*0820*/  SHF.R.U32.HI R4, RZ, 0xa, R4 ;  /* 0x0000000aff047819 */ /* 0x000fc40000011604 */
[----:B------:R-:W-:Y:S01]  /*0830*/  LOP3.LUT R7, R7, 0xfe, RZ, 0xc0, !PT ;  /* 0x000000fe07077812 */ /* 0x000fe200078ec0ff */
[----:B------:R-:W-:Y:S01]  /*0840*/  IMAD R5, R12, 0x2493, RZ ;  /* 0x000024930c057824 */ /* 0x000fe200078e02ff */
[----:B------:R-:W-:Y:S02]  /*0850*/  LOP3.LUT R4, R4, 0xffff, RZ, 0xc0, !PT ;  /* 0x0000ffff04047812 */ /* 0x000fe400078ec0ff */
[----:B------:R-:W-:Y:S02]  /*0860*/  MOV R14, UR9 ;  /* 0x00000009000e7c02 */ /* 0x000fe40008000f00 */
[----:B------:R-:W-:Y:S01]  /*0870*/  SHF.R.U32.HI R5, RZ, 0x11, R5 ;  /* 0x00000011ff057819 */ /* 0x000fe20000011605 */
[----:B------:R-:W-:Y:S01]  /*0880*/  IMAD R12, R4, 0x38, R11 ;  /* 0x00000038040c7824 */ /* 0x000fe200078e020b */
[----:B------:R-:W-:Y:S02]  /*0890*/  LOP3.LUT R10, R10, 0xfe, RZ, 0xc0, !PT ;  /* 0x000000fe0a0a7812 */ /* 0x000fe400078ec0ff */
[----:B------:R-:W-:-:S02]  /*08a0*/  @!P6 IADD3 R14, PT, PT, RZ, UR8, RZ ;  /* 0x00000008ff0eec10 */ /* 0x000fc4000fffe0ff */
[----:B------:R-:W-:Y:S02]  /*08b0*/  SHF.R.U32.HI R7, RZ, 0x1, R7 ;  /* 0x00000001ff077819 */ /* 0x000fe40000011607 */
[C---:B------:R-:W-:Y:S02]  /*08c0*/  LOP3.LUT P6, RZ, R4.reuse, UR4, RZ, 0xfc, !PT ;  /* 0x0000000404ff7c12 */ /* 0x040fe4000f8cfcff */
[----:B------:R-:W-:Y:S02]  /*08d0*/  IADD3 R4, PT, PT, R4, UR4, RZ ;  /* 0x0000000404047c10 */ /* 0x000fe4000fffe0ff */
[----:B------:R-:W-:Y:S02]  /*08e0*/  PRMT R5, R5, 0x9910, RZ ;  /* 0x0000991005057816 */ /* 0x000fe400000000ff */
[----:B------:R-:W-:Y:S02]  /*08f0*/  SHF.R.U32.HI R10, RZ, 0x1, R10 ;  /* 0x00000001ff0a7819 */ /* 0x000fe4000001160a */
[----:B------:R-:W-:-:S02]  /*0900*/  PRMT R7, R7, 0x9910, RZ ;  /* 0x0000991007077816 */ /* 0x000fc400000000ff */
[----:B------:R-:W-:Y:S02]  /*0910*/  PLOP3.LUT P1, PT, P3, P1, PT, 0x80, 0x8 ;  /* 0x000000000008781c */ /* 0x000fe40001f23070 */
[C---:B------:R-:W-:Y:S02]  /*0920*/  ISETP.GT.U32.OR P3, PT, R4.reuse, 0x38, !P6 ;  /* 0x000000380400780c */ /* 0x040fe40007764470 */
[----:B------:R-:W-:Y:S01]  /*0930*/  ISETP.LT.U32.AND P6, PT, R4, 0x39, P6 ;  /* 0x000000390400780c */ /* 0x000fe200037c1070 */
[----:B------:R-:W-:Y:S01]  /*0940*/  IMAD R4, R5, 0xe, RZ ;  /* 0x0000000e05047824 */ /* 0x000fe200078e02ff */
[----:B------:R-:W-:Y:S01]  /*0950*/  PRMT R10, R10, 0x9910, RZ ;  /* 0x000099100a0a7816 */ /* 0x000fe200000000ff */
[----:B------:R-:W-:Y:S01]  /*0960*/  IMAD R5, R7, 0x93, RZ ;  /* 0x0000009307057824 */ /* 0x000fe200078e02ff */
[----:B------:R-:W-:Y:S02]  /*0970*/  ISETP.GT.U32.AND P5, PT, R48, 0x89, PT ;  /* 0x000000893000780c */ /* 0x000fe40003fa4070 */
[----:B------:R-:W-:-:S02]  /*0980*/  MOV R7, R10 ;  /* 0x0000000a00077202 */ /* 0x000fc40000000f00 */
[----:B------:R-:W-:Y:S02]  /*0990*/  IADD3 R10, PT, PT, RZ, -R4, RZ ;  /* 0x80000004ff0a7210 */ /* 0x000fe40007ffe0ff */
[----:B------:R-:W-:Y:S01]  /*09a0*/  LOP3.LUT R4, R5, 0xffff, RZ, 0xc0, !PT ;  /* 0x0000ffff05047812 */ /* 0x000fe200078ec0ff */
[----:B------:R-:W-:Y:S01]  /*09b0*/  IMAD R5, R7, 0x93, RZ ;  /* 0x0000009307057824 */ /* 0x000fe200078e02ff */
[----:B------:R-:W-:Y:S02]  /*09c0*/  PRMT R7, R10, 0x7710, RZ ;  /* 0x000077100a077816 */ /* 0x000fe400000000ff */
[----:B------:R-:W-:Y:S02]  /*09d0*/  SHF.R.U32.HI R4, RZ, 0xa, R4 ;  /* 0x0000000aff047819 */ /* 0x000fe40000011604 */
[----:B------:R-:W-:Y:S02]  /*09e0*/  PLOP3.LUT P2, PT, P4, P2, PT, 0x80, 0x8 ;  /* 0x000000000008781c */ /* 0x000fe40002745070 */
[----:B------:R-:W-:-:S02]  /*09f0*/  LOP3.LUT R10, R5, 0xffff, RZ, 0xc0, !PT ;  /* 0x0000ffff050a7812 */ /* 0x000fc400078ec0ff */
[----:B------:R-:W-:Y:S02]  /*0a00*/  IADD3 R46, P4, PT, R46, 0x8, RZ ;  /* 0x000000082e2e7810 */ /* 0x000fe40007f9e0ff */
[----:B------:R-:W-:Y:S02]  /*0a10*/  LOP3.LUT R5, R4, 0xffff, RZ, 0xc0, !PT ;  /* 0x0000ffff04057812 */ /* 0x000fe400078ec0ff */
[----:B------:R-:W-:Y:S02]  /*0a20*/  MOV R16, UR9 ;  /* 0x0000000900107c02 */ /* 0x000fe40008000f00 */
[----:B------:R-:W-:Y:S01]  /*0a30*/  @!P5 IADD3 R16, PT, PT, RZ, UR8, RZ ;  /* 0x00000008ff10dc10 */ /* 0x000fe2000fffe0ff */
[----:B------:R-:W-:Y:S01]  /*0a40*/  IMAD R13, R5, 0x38, R14 ;  /* 0x00000038050d7824 */ /* 0x000fe200078e020e */
[----:B------:R-:W-:Y:S01]  /*0a50*/  IADD3.X R45, PT, PT, RZ, R45, RZ, P4, !PT ;  /* 0x0000002dff2d7210 */ /* 0x000fe200027fe4ff */
[----:B------:R-:W0:Y:S01]  /*0a60*/  LDCU.64 UR8, c[0x0][0x358] ;  /* 0x00006b00ff0877ac */ /* 0x000e220008000a00 */
[----:B------:R-:W-:-:S02]  /*0a70*/  IADD3 R47, P5, PT, R47, 0x8, RZ ;  /* 0x000000082f2f7810 */ /* 0x000fc40007fbe0ff */
[C---:B------:R-:W-:Y:S02]  /*0a80*/  LOP3.LUT P4, RZ, R5.reuse, UR4, RZ, 0xfc, !PT ;  /* 0x0000000405ff7c12 */ /* 0x040fe4000f88fcff */
[----:B------:R-:W-:Y:S02]  /*0a90*/  IADD3 R5, PT, PT, R5, UR4, RZ ;  /* 0x0000000405057c10 */ /* 0x000fe4000fffe0ff */
[----:B------:R-:W-:Y:S02]  /*0aa0*/  IADD3 R4, PT, PT, R48, R7, RZ ;  /* 0x0000000730047210 */ /* 0x000fe40007ffe0ff */
[----:B------:R-:W-:Y:S02]  /*0ab0*/  SHF.R.U32.HI R7, RZ, 0xa, R10 ;  /* 0x0000000aff077819 */ /* 0x000fe4000001160a */
[----:B------:R-:W-:Y:S01]  /*0ac0*/  IADD3.X R44, PT, PT, RZ, R44, RZ, P5, !PT ;  /* 0x0000002cff2c7210 */ /* 0x000fe20002ffe4ff */
[----:B------:R-:W1:Y:S01]  /*0ad0*/  LDC.64 R10, c[0x0][0x388] ;  /* 0x0000e200ff0a7b82 */ /* 0x000e620000000a00 */
[----:B------:R-:W-:-:S02]  /*0ae0*/  ISETP.GT.U32.OR P5, PT, R5, 0x38, !P4 ;  /* 0x000000380500780c */ /* 0x000fc400067a4470 */
[----:B------:R-:W-:Y:S02]  /*0af0*/  ISETP.LT.U32.AND P4, PT, R5, 0x39, P4 ;  /* 0x000000390500780c */ /* 0x000fe40002781070 */
[----:B------:R-:W-:Y:S02]  /*0b00*/  LOP3.LUT R7, R7, 0xffff, RZ, 0xc0, !PT ;  /* 0x0000ffff07077812 */ /* 0x000fe400078ec0ff */
[----:B------:R-:W-:Y:S02]  /*0b10*/  P2R R20, PR, RZ, 0x10 ;  /* 0x00000010ff147803 */ /* 0x000fe40000000000 */
[C---:B------:R-:W-:Y:S01]  /*0b20*/  IADD3 R14, PT, PT, R7.reuse, UR4, RZ ;  /* 0x00000004070e7c10 */ /* 0x040fe2000fffe0ff */
[C---:B------:R-:W-:Y:S01]  /*0b30*/  IMAD R15, R7.reuse, 0x38, R16 ;  /* 0x00000038070f7824 */ /* 0x040fe200078e0210 */
[----:B------:R-:W-:Y:S01]  /*0b40*/  LOP3.LUT P4, RZ, R7, UR4, RZ, 0xfc, !PT ;  /* 0x0000000407ff7c12 */ /* 0x000fe2000f88fcff */
[----:B------:R-:W-:Y:S01]  /*0b50*/  UMOV UR4, 0x400 ;  /* 0x0000040000047882 */ /* 0x000fe20000000000 */
[----:B------:R-:W-:Y:S01]  /*0b60*/  P2R R19, PR, RZ, 0x40 ;  /* 0x00000040ff137803 */ /* 0x000fe20000000000 */
[----:B------:R-:W-:Y:S01]  /*0b70*/  HFMA2 R7, -RZ, RZ, 0, 0 ;  /* 0x00000000ff077431 */ /* 0x000fe200000001ff */
[----:B------:R-:W-:-:S02]  /*0b80*/  ISETP.GT.U32.OR P6, PT, R14, 0x38, !P4 ;  /* 0x000000380e00780c */ /* 0x000fc400067c4470 */
[----:B------:R-:W-:Y:S02]  /*0b90*/  ISETP.LT.U32.AND P4, PT, R14, 0x39, P4 ;  /* 0x000000390e00780c */ /* 0x000fe40002781070 */
[----:B------:R-:W-:Y:S02]  /*0ba0*/  LOP3.LUT R4, R4, 0xffff, RZ, 0xc0, !PT ;  /* 0x0000ffff04047812 */ /* 0x000fe400078ec0ff */
[----:B------:R-:W-:Y:S02]  /*0bb0*/  P2R R21, PR, RZ, 0x10 ;  /* 0x00000010ff157803 */ /* 0x000fe40000000000 */
[C---:B------:R-:W-:Y:S02]  /*0bc0*/  LOP3.LUT P4, RZ, R4.reuse, UR5, RZ, 0xfc, !PT ;  /* 0x0000000504ff7c12 */ /* 0x040fe4000f88fcff */
[----:B------:R-:W-:Y:S02]  /*0bd0*/  IADD3 R5, PT, PT, R4, UR5, RZ ;  /* 0x0000000504057c10 */ /* 0x000fe4000fffe0ff */
[----:B------:R-:W-:-:S02]  /*0be0*/  PLOP3.LUT P4, PT, P3, P4, PT, 0xf2, 0x2f ;  /* 0x00000000002f781c */ /* 0x000fc40001f89e72 */
[----:B------:R-:W-:Y:S02]  /*0bf0*/  ISETP.GT.U32.OR P3, PT, R5, 0x36, P3 ;  /* 0x000000360500780c */ /* 0x000fe40001f64470 */
[----:B------:R-:W-:Y:S02]  /*0c00*/  LOP3.LUT R8, R8, 0xffff, RZ, 0xc0, !PT ;  /* 0x0000ffff08087812 */ /* 0x000fe400078ec0ff */
[----:B------:R-:W-:Y:S02]  /*0c10*/  P2R R22, PR, RZ, 0x8 ;  /* 0x00000008ff167803 */ /* 0x000fe40000000000 */
[C---:B------:R-:W-:Y:S02]  /*0c20*/  LOP3.LUT P3, RZ, R8.reuse, UR5, RZ, 0xfc, !PT ;  /* 0x0000000508ff7c12 */ /* 0x040fe4000f86fcff */
[----:B------:R-:W-:Y:S02]  /*0c30*/  IADD3 R4, PT, PT, R8, UR5, RZ ;  /* 0x0000000508047c10 */ /* 0x000fe4000fffe0ff */
[----:B------:R-:W-:-:S02]  /*0c40*/  P2R R14, PR, RZ, 0x10 ;  /* 0x00000010ff0e7803 */ /* 0x000fc40000000000 */
[----:B------:R-:W-:Y:S02]  /*0c50*/  PLOP3.LUT P4, PT, P5, P3, PT, 0xf2, 0x2f ;  /* 0x00000000002f781c */ /* 0x000fe40002f87e72 */
[----:B------:R-:W-:Y:S02]  /*0c60*/  ISETP.GT.U32.OR P3, PT, R4, 0x36, P5 ;  /* 0x000000360400780c */ /* 0x000fe40002f64470 */
[----:B------:R-:W-:Y:S02]  /*0c70*/  LOP3.LUT R9, R9, 0xffff, RZ, 0xc0, !PT ;  /* 0x0000ffff09097812 */ /* 0x000fe400078ec0ff */
[----:B------:R-:W-:Y:S02]  /*0c80*/  LOP3.LUT R3, R3, R2, RZ, 0xfc, !PT ;  /* 0x0000000203037212 */ /* 0x000fe400078efcff */
[----:B------:R-:W-:Y:S02]  /*0c90*/  P2R R8, PR, RZ, 0x8 ;  /* 0x00000008ff087803 */ /* 0x000fe40000000000 */
[----:B------:R-:W-:Y:S01]  /*0ca0*/  IADD3 R2, PT, PT, R9, UR5, RZ ;  /* 0x0000000509027c10 */ /* 0x000fe2000fffe0ff */
[----:B-1----:R-:W-:Y:S01]  /*0cb0*/  IMAD.WIDE.U32 R10, R3, 0x4, R10 ;  /* 0x00000004030a7825 */ /* 0x002fe200078e000a */
[----:B------:R-:W-:Y:S01]  /*0cc0*/  LOP3.LUT P3, RZ, R9, UR5, RZ, 0xfc, !PT ;  /* 0x0000000509ff7c12 */ /* 0x000fe2000f86fcff */
[----:B------:R-:W1:Y:S01]  /*0cd0*/  S2UR UR5, SR_CgaCtaId ;  /* 0x00000000000579c3 */ /* 0x000e620000008800 */
[----:B------:R-:W-:Y:S01]  /*0ce0*/  P2R R16, PR, RZ, 0x10 ;  /* 0x00000010ff107803 */ /* 0x000fe20000000000 */
[----:B------:R-:W-:Y:S01]  /*0cf0*/  HFMA2 R9, -RZ, RZ, 0, 0 ;  /* 0x00000000ff097431 */ /* 0x000fe200000001ff */
[----:B------:R-:W-:-:S02]  /*0d00*/  PLOP3.LUT P4, PT, P6, P3, PT, 0xf2, 0x2f ;  /* 0x00000000002f781c */ /* 0x000fc40003787e72 */
[C---:B------:R-:W-:Y:S02]  /*0d10*/  ISETP.GT.U32.OR P3, PT, R2.reuse, 0x36, P6 ;  /* 0x000000360200780c */ /* 0x040fe40003764470 */
[----:B------:R-:W-:Y:S02]  /*0d20*/  IADD3 R2, PT, PT, R2, -0x39, R15 ;  /* 0xffffffc702027810 */ /* 0x000fe40007ffe00f */
[----:B------:R-:W-:Y:S02]  /*0d30*/  IADD3 R12, PT, PT, R5, -0x39, R12 ;  /* 0xffffffc7050c7810 */ /* 0x000fe40007ffe00c */
[----:B------:R-:W-:Y:S02]  /*0d40*/  IADD3 R4, PT, PT, R4, -0x39, R13 ;  /* 0xffffffc704047810 */ /* 0x000fe40007ffe00d */
[----:B------:R-:W-:Y:S02]  /*0d50*/  MOV R15, R11 ;  /* 0x0000000b000f7202 */ /* 0x000fe40000000f00 */
[----:B------:R-:W-:-:S02]  /*0d60*/  P2R R18, PR, RZ, 0x10 ;  /* 0x00000010ff127803 */ /* 0x000fc40000000000 */
[----:B------:R-:W-:Y:S02]  /*0d70*/  MOV R13, RZ ;  /* 0x000000ff000d7202 */ /* 0x000fe40000000f00 */
[----:B------:R-:W-:Y:S02]  /*0d80*/  MOV R5, RZ ;  /* 0x000000ff00057202 */ /* 0x000fe40000000f00 */
[----:B------:R-:W-:Y:S02]  /*0d90*/  MOV R11, RZ ;  /* 0x000000ff000b7202 */ /* 0x000fe40000000f00 */
[----:B------:R-:W-:Y:S01]  /*0da0*/  MOV R3, RZ ;  /* 0x000000ff00037202 */ /* 0x000fe20000000f00 */
[----:B-1----:R-:W-:Y:S01]  /*0db0*/  ULEA UR4, UR5, UR4, 0x18 ;  /* 0x0000000405047291 */ /* 0x002fe2000f8ec0ff */
[----:B------:R-:W-:Y:S02]  /*0dc0*/  MOV R31, RZ ;  /* 0x000000ff001f7202 */ /* 0x000fe40000000f00 */
[----:B------:R-:W-:-:S02]  /*0dd0*/  MOV R65, RZ ;  /* 0x000000ff00417202 */ /* 0x000fc40000000f00 */
[----:B------:R-:W-:Y:S02]  /*0de0*/  MOV R36, UR6 ;  /* 0x0000000600247c02 */ /* 0x000fe40008000f00 */
[----:B------:R-:W-:Y:S02]  /*0df0*/  MOV R37, UR7 ;  /* 0x0000000700257c02 */ /* 0x000fe40008000f00 */
[----:B------:R-:W-:Y:S01]  /*0e00*/  LEA R48, R48, UR4, 0x2 ;  /* 0x0000000430307c11 */ /* 0x000fe2000f8e10ff */
[----:B0-----:R-:W-:-:S06]  /*0e10*/  UMOV UR4, URZ ;  /* 0x000000ff00047c82 */ /* 0x001fcc0008000000 */
.L_x_36:
[----:B------:R-:W-:Y:S01]  /*0e20*/  BAR.SYNC.DEFER_BLOCKING 0x0 ;  /* 0x0000000000007b1d */ /* 0x000fe20000010000 */
[----:B------:R-:W-:Y:S01]  /*0e30*/  IMAD.WIDE R38, R12, 0x4, R36 ;  /* 0x000000040c267825 */ /* 0x000fe200078e0224 */
[----:B------:R-:W-:Y:S02]  /*0e40*/  MOV R40, R46 ;  /* 0x0000002e00287202 */ /* 0x000fe40000000f00 */
[----:B------:R-:W-:Y:S02]  /*0e50*/  MOV R41, R45 ;  /* 0x0000002d00297202 */ /* 0x000fe40000000f00 */
[----:B------:R-:W-:Y:S01]  /*0e60*/  BSSY.RECONVERGENT B0, `(.L_x_0) ;  /* 0x000000b000007945 */ /* 0x000fe20003800200 */
[----:B------:R-:W-:Y:S02]  /*0e70*/  MOV R42, R47 ;  /* 0x0000002f002a7202 */ /* 0x000fe40000000f00 */
[----:B------:R-:W-:Y:S01]  /*0e80*/  MOV R43, R44 ;  /* 0x0000002c002b7202 */ /* 0x000fe20000000f00 */
[----:B------:R-:W-:Y:S06]  /*0e90*/  @P0 BRA `(.L_x_1) ;  /* 0x00000000001c0947 */ /* 0x000fec0003800000 */
[----:B------:R-:W-:Y:S01]  /*0ea0*/  ISETP.NE.AND P4, PT, R14, RZ, PT ;  /* 0x000000ff0e00720c */ /* 0x000fe20003f85270 */
[----:B------:R-:W-:Y:S01]  /*0eb0*/  BSSY.RECONVERGENT B1, `(.L_x_2) ;  /* 0x0000004000017945 */ /* 0x000fe20003800200 */
[----:B------:R-:W-:-:S11]  /*0ec0*/  HFMA2 R17, -RZ, RZ, 0, 0 ;  /* 0x00000000ff117431 */ /* 0x000fd600000001ff */
[----:B------:R-:W-:Y:S05]  /*0ed0*/  @P4 BRA `(.L_x_3) ;  /* 0x0000000000044947 */ /* 0x000fea0003800000 */
[----:B------:R0:W5:Y:S02]  /*0ee0*/  LDG.E.CONSTANT R17, desc[UR8][R38.64+-0x8] ;  /* 0xfffff80826117981 */ /* 0x000164000c1e9900 */
.L_x_3:
[----:B------:R-:W-:Y:S05]  /*0ef0*/  BSYNC.RECONVERGENT B1 ;  /* 0x0000000000017941 */ /* 0x000fea0003800200 */
.L_x_2:
[----:B-----5:R1:W-:Y:S02]  /*0f00*/  STS [R48], R17 ;  /* 0x0000001130007388 */ /* 0x0203e40000000800 */
.L_x_1:
[----:B------:R-:W-:Y:S05]  /*0f10*/  BSYNC.RECONVERGENT B0 ;  /* 0x0000000000007941 */ /* 0x000fea0003800200 */
.L_x_0:
[----:B-1----:R-:W1:Y:S01]  /*0f20*/  S2R R17, SR_TID.X ;  /* 0x0000000000117919 */ /* 0x002e620000002100 */
[----:B------:R-:W-:Y:S01]  /*0f30*/  BSSY.RECONVERGENT B0, `(.L_x_4) ;  /* 0x000000e000007945 */ /* 0x000fe20003800200 */
[----:B------:R-:W-:-:S04]  /*0f40*/  IMAD.WIDE R44, R4, 0x4, R36 ;  /* 0x00000004042c7825 */ /* 0x000fc800078e0224 */
[----:B-1----:R-:W-:-:S05]  /*0f50*/  IMAD R30, R0, 0x6, R17 ;  /* 0x00000006001e7824 */ /* 0x002fca00078e0211 */
[----:B------:R-:W-:-:S04]  /*0f60*/  LEA R28, R30, R30, 0x1 ;  /* 0x0000001e1e1c7211 */ /* 0x000fc800078e08ff */
[----:B------:R-:W-:-:S04]  /*0f70*/  ISETP.GT.U32.AND P4, PT, R28, 0x116, PT ;  /* 0x000001161c00780c */ /* 0x000fc80003f84070 */
[----:B------:R-:W-:-:S13]  /*0f80*/  ISETP.GT.U32.OR P4, PT, R17, 0x5, P4 ;  /* 0x000000051100780c */ /* 0x000fda0002784470 */
[----:B------:R-:W-:Y:S05]  /*0f90*/  @P4 BRA `(.L_x_5) ;  /* 0x00000000001c4947 */ /* 0x000fea0003800000 */
[----:B------:R-:W-:Y:S01]  /*0fa0*/  ISETP.NE.AND P0, PT, R16, RZ, PT ;  /* 0x000000ff1000720c */ /* 0x000fe20003f05270 */
[----:B------:R-:W-:Y:S01]  /*0fb0*/  BSSY.RECONVERGENT B1, `(.L_x_6) ;  /* 0x0000004000017945 */ /* 0x000fe20003800200 */
[----:B------:R-:W-:-:S11]  /*0fc0*/  MOV R47, RZ ;  /* 0x000000ff002f7202 */ /* 0x000fd60000000f00 */
[----:B------:R-:W-:Y:S05]  /*0fd0*/  @P0 BRA `(.L_x_7) ;  /* 0x0000000000040947 */ /* 0x000fea0003800000 */
[----:B------:R1:W5:Y:S02]  /*0fe0*/  LDG.E.CONSTANT R47, desc[UR8][R44.64+-0x8] ;  /* 0xfffff8082c2f7981 */ /* 0x000364000c1e9900 */
.L_x_7:
[----:B------:R-:W-:Y:S05]  /*0ff0*/  BSYNC.RECONVERGENT B1 ;  /* 0x0000000000017941 */ /* 0x000fea0003800200 */
.L_x_6:
[----:B-----5:R2:W-:Y:S02]  /*1000*/  STS [R48+0x4], R47 ;  /* 0x0000042f30007388 */ /* 0x0205e40000000800 */
.L_x_5:
[----:B------:R-:W-:Y:S05]  /*1010*/  BSYNC.RECONVERGENT B0 ;  /* 0x0000000000007941 */ /* 0x000fea0003800200 */
.L_x_4:
[----:B--2---:R-:W2:Y:S01]  /*1020*/  LDC.64 R46, c[0x0][0x380] ;  /* 0x0000e000ff2e7b82 */ /* 0x004ea20000000a00 */
[----:B------:R-:W-:Y:S01]  /*1030*/  ISETP.GT.U32.AND P5, PT, R28, 0x115, PT ;  /* 0x000001151c00780c */ /* 0x000fe20003fa4070 */
[----:B------:R-:W-:Y:S03]  /*1040*/  BSSY.RECONVERGENT B0, `(.L_x_8) ;  /* 0x000000b000007945 */ /* 0x000fe60003800200 */
[----:B------:R-:W-:Y:S01]  /*1050*/  ISETP.GT.U32.OR P5, PT, R17, 0x5, P5 ;  /* 0x000000051100780c */ /* 0x000fe20002fa4470 */
[----:B--2---:R-:W-:-:S12]  /*1060*/  IMAD.WIDE R46, R2, 0x4, R46 ;  /* 0x00000004022e7825 */ /* 0x004fd800078e022e */
[----:B------:R-:W-:Y:S05]  /*1070*/  @P5 BRA `(.L_x_9) ;  /* 0x00000000001c5947 */ /* 0x000fea0003800000 */
[----:B------:R-:W-:Y:S01]  /*1080*/  ISETP.NE.AND P0, PT, R18, RZ, PT ;  /* 0x000000ff1200720c */ /* 0x000fe20003f05270 */
[----:B------:R-:W-:Y:S01]  /*1090*/  BSSY.RECONVERGENT B1, `(.L_x_10) ;  /* 0x0000004000017945 */ /* 0x000fe20003800200 */
[----:B------:R-:W-:-:S11]  /*10a0*/  HFMA2 R49, -RZ, RZ, 0, 0 ;  /* 0x00000000ff317431 */ /* 0x000fd600000001ff */
[----:B------:R-:W-:Y:S05]  /*10b0*/  @P0 BRA `(.L_x_11) ;  /* 0x0000000000040947 */ /* 0x000fea0003800000 */
[----:B------:R2:W5:Y:S02]  /*10c0*/  LDG.E.CONSTANT R49, desc[UR8][R46.64] ;  /* 0x000000082e317981 */ /* 0x000564000c1e9900 */
.L_x_11:
[----:B------:R-:W-:Y:S05]  /*10d0*/  BSYNC.RECONVERGENT B1 ;  /* 0x0000000000017941 */ /* 0x000fea0003800200 */
.L_x_10:
[----:B-----5:R3:W-:Y:S02]  /*10e0*/  STS [R48+0x8], R49 ;  /* 0x0000083130007388 */ /* 0x0207e40000000800 */
.L_x_9:
[----:B------:R-:W-:Y:S05]  /*10f0*/  BSYNC.RECONVERGENT B0 ;  /* 0x0000000000007941 */ /* 0x000fea0003800200 */
.L_x_8:
[----:B------:R-:W4:Y:S01]  /*1100*/  @P1 LDC.64 R50, c[0x0][0x388] ;  /* 0x0000e200ff321b82 */ /* 0x000f220000000a00 */
[----:B---3--:R-:W-:Y:S02]  /*1110*/  @P2 MOV R48, R10 ;  /* 0x0000000a00302202 */ /* 0x008fe40000000f00 */
[----:B------:R-:W-:-:S05]  /*1120*/  @P2 MOV R49, R15 ;  /* 0x0000000f00312202 */ /* 0x000fca0000000f00 */
[----:B------:R-:W3:Y:S01]  /*1130*/  @P2 LDG.E.CONSTANT R64, desc[UR8][R48.64] ;  /* 0x0000000830402981 */ /* 0x000ee2000c1e9900 */
[----:B----4-:R-:W-:-:S05]  /*1140*/  @P1 IMAD.WIDE.U32 R50, R6, 0x4, R50 ;  /* 0x0000000406321825 */ /* 0x010fca00078e0032 */
[----:B------:R-:W4:Y:S01]  /*1150*/  @P1 LDG.E.CONSTANT R34, desc[UR8][R50.64] ;  /* 0x0000000832221981 */ /* 0x000f22000c1e9900 */
[----:B------:R-:W5:Y:S01]  /*1160*/  S2R R53, SR_CgaCtaId ;  /* 0x0000000000357919 */ /* 0x000f620000008800 */
[----:B------:R-:W-:Y:S01]  /*1170*/  MOV R32, 0x400 ;  /* 0x0000040000207802 */ /* 0x000fe20000000f00 */
[----:B------:R-:W0:Y:S03]  /*1180*/  S2R R0, SR_TID.Z ;  /* 0x0000000000007919 */ /* 0x000e260000002300 */
[----:B------:R-:W-:Y:S02]  /*1190*/  IADD3 R24, PT, PT, R32, 0x460, RZ ;  /* 0x0000046020187810 */ /* 0x000fe40007ffe0ff */
[----:B------:R-:W-:Y:S02]  /*11a0*/  SHF.L.U32 R30, R30, 0x1, RZ ;  /* 0x000000011e1e7819 */ /* 0x000fe400000006ff */
[----:B-----5:R-:W-:-:S04]  /*11b0*/  LEA R55, R53, R24, 0x18 ;  /* 0x0000001835377211 */ /* 0x020fc800078ec0ff */
[----:B------:R-:W-:Y:S02]  /*11c0*/  LEA R30, R30, R55, 0x2 ;  /* 0x000000371e1e7211 */ /* 0x000fe400078e10ff */
[----:B------:R-:W-:Y:S01]  /*11d0*/  LEA R32, R53, R32, 0x18 ;  /* 0x0000002035207211 */ /* 0x000fe200078ec0ff */
[----:B0-----:R-:W-:-:S03]  /*11e0*/  IMAD R26, R0, 0x18, R55 ;  /* 0x00000018001a7824 */ /* 0x001fc600078e0237 */
[----:B------:R-:W-:Y:S01]  /*11f0*/  LEA R24, R17, R32, 0x3 ;  /* 0x0000002011187211 */ /* 0x000fe200078e18ff */
[----:B---3--:R-:W-:Y:S04]  /*1200*/  @P2 STS [R30+0x4], R64 ;  /* 0x000004401e002388 */ /* 0x008fe80000000800 */
[----:B----4-:R-:W-:Y:S01]  /*1210*/  @P1 STS [R30], R34 ;  /* 0x000000221e001388 */ /* 0x010fe20000000800 */
[----:B------:R-:W-:Y:S06]  /*1220*/  BAR.SYNC.DEFER_BLOCKING 0x0 ;  /* 0x0000000000007b1d */ /* 0x000fec0000010000 */
[----:B------:R-:W-:Y:S04]  /*1230*/  LDS.64 R60, [R24] ;  /* 0x00000000183c7984 */ /* 0x000fe80000000a00 */
[----:B------:R-:W0:Y:S04]  /*1240*/  LDS.64 R56, [R26] ;  /* 0x000000001a387984 */ /* 0x000e280000000a00 */
[----:B------:R-:W3:Y:S04]  /*1250*/  LDS.64 R54, [R26+0x180] ;  /* 0x000180001a367984 */ /* 0x000ee80000000a00 */
[----:B------:R-:W4:Y:S04]  /*1260*/  LDS.64 R62, [R24+0x38] ;  /* 0x00003800183e7984 */ /* 0x000f280000000a00 */
[----:B------:R-:W5:Y:S04]  /*1270*/  LDS.64 R58, [R24+0x70] ;  /* 0x00007000183a7984 */ /* 0x000f680000000a00 */
[----:B------:R-:W1:Y:S04]  /*1280*/  LDS.64 R48, [R26+0x8] ;  /* 0x000008001a307984 */ /* 0x000e680000000a00 */
[----:B------:R-:W2:Y:S04]  /*1290*/  LDS.64 R52, [R26+0x188] ;  /* 0x000188001a347984 */ /* 0x000ea80000000a00 */
[----:B------:R-:W2:Y:S01]  /*12a0*/  LDS.64 R50, [R24+0xa8] ;  /* 0x0000a80018327984 */ /* 0x000ea20000000a00 */
[C---:B0-----:R-:W-:Y:S01]  /*12b0*/  FFMA R72, R60.reuse, R56, R72 ;  /* 0x000000383c487223 */ /* 0x041fe20000000048 */
[----:B---3--:R-:W-:Y:S01]  /*12c0*/  FFMA R60, R60, R54, R93 ;  /* 0x000000363c3c7223 */ /* 0x008fe2000000005d */
[-C--:B------:R-:W-:Y:S01]  /*12d0*/  FFMA R34, R54, R61.reuse, R91 ;  /* 0x0000003d36227223 */ /* 0x080fe2000000005b */
[----:B------:R-:W-:-:S02]  /*12e0*/  FFMA R70, R56, R61, R70 ;  /* 0x0000003d38467223 */ /* 0x000fc40000000046 */
[C---:B----4-:R-:W-:Y:S02]  /*12f0*/  FFMA R91, R62.reuse, R55, R60 ;  /* 0x000000373e5b7223 */ /* 0x050fe4000000003c */
[----:B------:R-:W0:Y:S01]  /*1300*/  LDS.64 R60, [R24+0xe0] ;  /* 0x0000e000183c7984 */ /* 0x000e220000000a00 */
[C---:B------:R-:W-:Y:S01]  /*1310*/  FFMA R74, R62.reuse, R54, R89 ;  /* 0x000000363e4a7223 */ /* 0x040fe20000000059 */
[C---:B------:R-:W-:Y:S01]  /*1320*/  FFMA R89, R62.reuse, R57, R72 ;  /* 0x000000393e597223 */ /* 0x040fe20000000048 */
[----:B------:R-:W-:Y:S01]  /*1330*/  FFMA R64, R62, R56, R68 ;  /* 0x000000383e407223 */ /* 0x000fe20000000044 */
[-C--:B------:R-:W-:Y:S01]  /*1340*/  FFMA R66, R56, R63.reuse, R66 ;  /* 0x0000003f38427223 */ /* 0x080fe20000000042 */
[----:B------:R-:W-:Y:S01]  /*1350*/  FFMA R76, R54, R63, R87 ;  /* 0x0000003f364c7223 */ /* 0x000fe20000000057 */
[C---:B------:R-:W-:Y:S01]  /*1360*/  FFMA R87, R63.reuse, R57, R70 ;  /* 0x000000393f577223 */ /* 0x040fe20000000046 */
[----:B------:R-:W-:Y:S01]  /*1370*/  FFMA R93, R63, R55, R34 ;  /* 0x000000373f5d7223 */ /* 0x000fe20000000022 */
[C---:B-----5:R-:W-:Y:S01]  /*1380*/  FFMA R62, R58.reuse, R54, R83 ;  /* 0x000000363a3e7223 */ /* 0x060fe20000000053 */
[C---:B-1----:R-:W-:Y:S01]  /*1390*/  FFMA R83, R58.reuse, R48, R89 ;  /* 0x000000303a537223 */ /* 0x042fe20000000059 */
[C---:B------:R-:W-:Y:S01]  /*13a0*/  FFMA R68, R58.reuse, R56, R85 ;  /* 0x000000383a447223 */ /* 0x040fe20000000055 */
[CC--:B------:R-:W-:Y:S01]  /*13b0*/  FFMA R63, R58.reuse, R57.reuse, R64 ;  /* 0x000000393a3f7223 */ /* 0x0c0fe20000000040 */
[C---:B--2---:R-:W-:Y:S01]  /*13c0*/  FFMA R34, R58.reuse, R52, R91 ;  /* 0x000000343a227223 */ /* 0x044fe2000000005b */
[C---:B------:R-:W-:Y:S01]  /*13d0*/  FFMA R89, R59.reuse, R57, R66 ;  /* 0x000000393b597223 */ /* 0x040fe20000000042 */
[----:B------:R-:W-:Y:S01]  /*13e0*/  FFMA R85, R58, R55, R74 ;  /* 0x000000373a557223 */ /* 0x000fe2000000004a */
[-C--:B------:R-:W-:Y:S01]  /*13f0*/  FFMA R70, R56, R59.reuse, R81 ;  /* 0x0000003b38467223 */ /* 0x080fe20000000051 */
[----:B------:R-:W-:Y:S01]  /*1400*/  FFMA R72, R54, R59, R79 ;  /* 0x0000003b36487223 */ /* 0x000fe2000000004f */
[----:B------:R-:W-:Y:S01]  /*1410*/  FFMA R91, R59, R55, R76 ;  /* 0x000000373b5b7223 */ /* 0x000fe2000000004c */
[-C--:B------:R-:W-:Y:S01]  /*1420*/  FFMA R64, R48, R59.reuse, R87 ;  /* 0x0000003b30407223 */ /* 0x080fe20000000057 */
[----:B------:R-:W-:-:S02]  /*1430*/  FFMA R66, R52, R59, R93 ;  /* 0x0000003b34427223 */ /* 0x000fc4000000005d */
[----:B------:R-:W1:Y:S01]  /*1440*/  LDS.64 R58, [R24+0x118] ;  /* 0x00011800183a7984 */ /* 0x000e620000000a00 */
[----:B------:R-:W-:Y:S01]  /*1450*/  FFMA R74, R50, R56, R77 ;  /* 0x00000038324a7223 */ /* 0x000fe2000000004d */
[----:B------:R-:W-:Y:S01]  /*1460*/  FFMA R78, R54, R51, R75 ;  /* 0x00000033364e7223 */ /* 0x000fe2000000004b */
[C---:B------:R-:W-:Y:S01]  /*1470*/  FFMA R84, R50.reuse, R54, R71 ;  /* 0x0000003632547223 */ /* 0x040fe20000000047 */
[CC--:B------:R-:W-:Y:S01]  /*1480*/  FFMA R79, R50.reuse, R57.reuse, R68 ;  /* 0x00000039324f7223 */ /* 0x0c0fe20000000044 */
[C---:B------:R-:W-:Y:S01]  /*1490*/  FFMA R75, R51.reuse, R57, R70 ;  /* 0x00000039334b7223 */ /* 0x040fe20000000046 */
[-C--:B------:R-:W-:Y:S01]  /*14a0*/  FFMA R77, R51, R55.reuse, R72 ;  /* 0x00000037334d7223 */ /* 0x080fe20000000048 */
[C---:B------:R-:W-:Y:S01]  /*14b0*/  FFMA R81, R50.reuse, R55, R62 ;  /* 0x0000003732517223 */ /* 0x040fe2000000003e */
[C---:B------:R-:W-:Y:S01]  /*14c0*/  FFMA R71, R50.reuse, R48, R63 ;  /* 0x0000003032477223 */ /* 0x040fe2000000003f */
[----:B------:R-:W-:Y:S01]  /*14d0*/  FFMA R68, R50, R52, R85 ;  /* 0x0000003432447223 */ /* 0x000fe20000000055 */
[-C--:B------:R-:W-:Y:S01]  /*14e0*/  FFMA R76, R56, R51.reuse, R73 ;  /* 0x00000033384c7223 */ /* 0x080fe20000000049 */
[-C--:B------:R-:W-:Y:S01]  /*14f0*/  FFMA R70, R48, R51.reuse, R89 ;  /* 0x0000003330467223 */ /* 0x080fe20000000059 */
[----:B------:R-:W-:Y:S01]  /*1500*/  FFMA R72, R52, R51, R91 ;  /* 0x0000003334487223 */ /* 0x000fe2000000005b */
[----:B------:R-:W2:Y:S04]  /*1510*/  LDS.64 R62, [R24+0x188] ;  /* 0x00018800183e7984 */ /* 0x000ea80000000a00 */
[----:B------:R-:W3:Y:S01]  /*1520*/  LDS.64 R50, [R24+0x150] ;  /* 0x0001500018327984 */ /* 0x000ee20000000a00 */
[C---:B0-----:R-:W-:Y:S01]  /*1530*/  FFMA R82, R60.reuse, R54, R69 ;  /* 0x000000363c527223 */ /* 0x041fe20000000045 */
[----:B------:R-:W-:Y:S01]  /*1540*/  FFMA R69, R60, R55, R84 ;  /* 0x000000373c457223 */ /* 0x000fe20000000054 */
[-C--:B------:R-:W-:Y:S01]  /*1550*/  FFMA R84, R56, R61.reuse, R13 ;  /* 0x0000003d38547223 */ /* 0x080fe2000000000d */
[----:B------:R-:W-:Y:S01]  /*1560*/  FFMA R86, R54, R61, R11 ;  /* 0x0000003d36567223 */ /* 0x000fe2000000000b */
[C---:B------:R-:W-:Y:S01]  /*1570*/  FFMA R80, R60.reuse, R56, R67 ;  /* 0x000000383c507223 */ /* 0x040fe20000000043 */
[CC--:B------:R-:W-:Y:S01]  /*1580*/  FFMA R73, R60.reuse, R57.reuse, R74 ;  /* 0x000000393c497223 */ /* 0x0c0fe2000000004a */
[C---:B------:R-:W-:Y:S01]  /*1590*/  FFMA R13, R61.reuse, R57, R76 ;  /* 0x000000393d0d7223 */ /* 0x040fe2000000004c */
[----:B------:R-:W-:Y:S01]  /*15a0*/  FFMA R11, R61, R55, R78 ;  /* 0x000000373d0b7223 */ /* 0x000fe2000000004e */
[C---:B------:R-:W-:Y:S01]  /*15b0*/  FFMA R67, R60.reuse, R48, R79 ;  /* 0x000000303c437223 */ /* 0x040fe2000000004f */
[----:B------:R-:W-:Y:S01]  /*15c0*/  FFMA R74, R60, R52, R81 ;  /* 0x000000343c4a7223 */ /* 0x000fe20000000051 */
[-C--:B------:R-:W-:Y:S01]  /*15d0*/  FFMA R76, R48, R61.reuse, R75 ;  /* 0x0000003d304c7223 */ /* 0x080fe2000000004b */
[----:B------:R-:W-:-:S02]  /*15e0*/  FFMA R78, R52, R61, R77 ;  /* 0x0000003d344e7223 */ /* 0x000fc4000000004d */
[----:B------:R-:W0:Y:S01]  /*15f0*/  LDS.64 R60, [R24+0x1c0] ;  /* 0x0001c000183c7984 */ /* 0x000e220000000a00 */
[C---:B-1----:R-:W-:Y:S01]  /*1600*/  FFMA R90, R58.reuse, R56, R9 ;  /* 0x000000383a5a7223 */ /* 0x042fe20000000009 */
[C---:B------:R-:W-:Y:S01]  /*1610*/  FFMA R9, R58.reuse, R55, R82 ;  /* 0x000000373a097223 */ /* 0x040fe20000000052 */
[C---:B------:R-:W-:Y:S01]  /*1620*/  FFMA R88, R58.reuse, R54, R7 ;  /* 0x000000363a587223 */ /* 0x040fe20000000007 */
[C---:B------:R-:W-:Y:S01]  /*1630*/  FFMA R75, R58.reuse, R57, R80 ;  /* 0x000000393a4b7223 */ /* 0x040fe20000000050 */
[C---:B------:R-:W-:Y:S01]  /*1640*/  FFMA R79, R59.reuse, R55, R86 ;  /* 0x000000373b4f7223 */ /* 0x040fe20000000056 */
[C---:B------:R-:W-:Y:S01]  /*1650*/  FFMA R7, R58.reuse, R48, R73 ;  /* 0x000000303a077223 */ /* 0x040fe20000000049 */
[----:B------:R-:W-:Y:S01]  /*1660*/  FFMA R80, R58, R52, R69 ;  /* 0x000000343a507223 */ /* 0x000fe20000000045 */
[-C--:B------:R-:W-:Y:S01]  /*1670*/  FFMA R69, R56, R59.reuse, R5 ;  /* 0x0000003b38457223 */ /* 0x080fe20000000005 */
[----:B------:R-:W-:Y:S01]  /*1680*/  FFMA R73, R54, R59, R3 ;  /* 0x0000003b36497223 */ /* 0x000fe20000000003 */
[----:B------:R-:W-:Y:S01]  /*1690*/  FFMA R77, R59, R57, R84 ;  /* 0x000000393b4d7223 */ /* 0x000fe20000000054 */
[----:B--2---:R-:W-:Y:S01]  /*16a0*/  FFMA R29, R62, R56, R29 ;  /* 0x000000383e1d7223 */ /* 0x004fe2000000001d */
[C---:B---3--:R-:W-:Y:S01]  /*16b0*/  FFMA R86, R50.reuse, R52, R9 ;  /* 0x0000003432567223 */ /* 0x048fe20000000009 */
[----:B------:R-:W-:Y:S01]  /*16c0*/  FFMA R58, R50, R56, R23 ;  /* 0x00000038323a7223 */ /* 0x000fe20000000017 */
[C---:B------:R-:W-:Y:S01]  /*16d0*/  FFMA R9, R56.reuse, R51, R25 ;  /* 0x0000003338097223 */ /* 0x040fe20000000019 */
[----:B------:R-:W-:Y:S01]  /*16e0*/  FFMA R56, R56, R63, R35 ;  /* 0x0000003f38387223 */ /* 0x000fe20000000023 */
[-C--:B------:R-:W-:Y:S01]  /*16f0*/  FFMA R84, R52, R59.reuse, R11 ;  /* 0x0000003b34547223 */ /* 0x080fe2000000000b */
[----:B------:R-:W-:Y:S01]  /*1700*/  FFMA R92, R50, R54, R27 ;  /* 0x00000036325c7223 */ /* 0x000fe2000000001b */
[----:B------:R-:W-:Y:S01]  /*1710*/  FFMA R82, R48, R59, R13 ;  /* 0x0000003b30527223 */ /* 0x000fe2000000000d */
[C---:B------:R-:W-:Y:S01]  /*1720*/  FFMA R5, R50.reuse, R57, R90 ;  /* 0x0000003932057223 */ /* 0x040fe2000000005a */
[C---:B------:R-:W-:Y:S01]  /*1730*/  FFMA R11, R50.reuse, R55, R88 ;  /* 0x00000037320b7223 */ /* 0x040fe20000000058 */
[----:B------:R-:W-:Y:S01]  /*1740*/  FFMA R3, R50, R48, R75 ;  /* 0x0000003032037223 */ /* 0x000fe2000000004b */
[----:B------:R-:W-:Y:S01]  /*1750*/  FFMA R31, R54, R51, R31 ;  /* 0x00000033361f7223 */ /* 0x000fe2000000001f */
[C---:B------:R-:W-:Y:S01]  /*1760*/  FFMA R69, R51.reuse, R57, R69 ;  /* 0x0000003933457223 */ /* 0x040fe20000000045 */
[----:B------:R-:W-:Y:S01]  /*1770*/  FFMA R73, R51, R55, R73 ;  /* 0x0000003733497223 */ /* 0x000fe20000000049 */
[-C--:B------:R-:W-:Y:S01]  /*1780*/  FFMA R88, R48, R51.reuse, R77 ;  /* 0x0000003330587223 */ /* 0x080fe2000000004d */
[----:B------:R-:W-:Y:S01]  /*1790*/  FFMA R90, R52, R51, R79 ;  /* 0x00000033345a7223 */ /* 0x000fe2000000004f */
[-C--:B------:R-:W-:Y:S01]  /*17a0*/  FFMA R13, R62, R57.reuse, R58 ;  /* 0x000000393e0d7223 */ /* 0x080fe2000000003a */
[-C--:B------:R-:W-:Y:S01]  /*17b0*/  FFMA R23, R63, R57.reuse, R9 ;  /* 0x000000393f177223 */ /* 0x080fe20000000009 */
[-C--:B0-----:R-:W-:Y:S01]  /*17c0*/  FFMA R29, R60, R57.reuse, R29 ;  /* 0x000000393c1d7223 */ /* 0x081fe2000000001d */
[----:B------:R-:W-:Y:S01]  /*17d0*/  FFMA R35, R61, R57, R56 ;  /* 0x000000393d237223 */ /* 0x000fe20000000038 */
[----:B------:R-:W0:Y:S01]  /*17e0*/  LDS.64 R50, [R24+0x1f8] ;  /* 0x0001f80018327984 */ /* 0x000e220000000a00 */
[C---:B------:R-:W-:Y:S01]  /*17f0*/  FFMA R33, R62.reuse, R54, R33 ;  /* 0x000000363e217223 */ /* 0x040fe20000000021 */
[----:B------:R-:W-:-:S02]  /*1800*/  FFMA R25, R62, R55, R92 ;  /* 0x000000373e197223 */ /* 0x000fc4000000005c */
[----:B------:R-:W1:Y:S01]  /*1810*/  LDS.64 R56, [R24+0x230] ;  /* 0x0002300018387984 */ /* 0x000e620000000a00 */
[----:B------:R-:W-:Y:S01]  /*1820*/  FFMA R54, R54, R63, R65 ;  /* 0x0000003f36367223 */ /* 0x000fe20000000041 */
[C---:B------:R-:W-:Y:S01]  /*1830*/  FFMA R92, R62.reuse, R52, R11 ;  /* 0x000000343e5c7223 */ /* 0x040fe2000000000b */
[----:B------:R-:W-:Y:S01]  /*1840*/  FFMA R5, R62, R48, R5 ;  /* 0x000000303e057223 */ /* 0x000fe20000000005 */
[----:B------:R-:W-:Y:S01]  /*1850*/  FFMA R27, R63, R55, R31 ;  /* 0x000000373f1b7223 */ /* 0x000fe2000000001f */
[-C--:B------:R-:W-:Y:S01]  /*1860*/  FFMA R9, R48, R63.reuse, R69 ;  /* 0x0000003f30097223 */ /* 0x080fe20000000045 */
[----:B------:R-:W-:Y:S01]  /*1870*/  FFMA R11, R52, R63, R73 ;  /* 0x0000003f340b7223 */ /* 0x000fe20000000049 */
[----:B------:R-:W-:Y:S01]  /*1880*/  LDS.64 R58, [R26+0x10] ;  /* 0x000010001a3a7984 */ /* 0x000fe20000000a00 */
[----:B------:R-:W-:-:S03]  /*1890*/  FFMA R31, R60, R55, R33 ;  /* 0x000000373c1f7223 */ /* 0x000fc60000000021 */
[----:B------:R-:W2:Y:S01]  /*18a0*/  LDS.64 R62, [R24+0x268] ;  /* 0x00026800183e7984 */ /* 0x000ea20000000a00 */
[----:B------:R-:W-:Y:S01]  /*18b0*/  FFMA R33, R61, R55, R54 ;  /* 0x000000373d217223 */ /* 0x000fe20000000036 */
[C---:B------:R-:W-:Y:S01]  /*18c0*/  FFMA R13, R60.reuse, R48, R13 ;  /* 0x000000303c0d7223 */ /* 0x040fe2000000000d */
[----:B------:R-:W-:Y:S01]  /*18d0*/  FFMA R25, R60, R52, R25 ;  /* 0x000000343c197223 */ /* 0x000fe20000000019 */
[----:B------:R-:W3:Y:S01]  /*18e0*/  LDS.64 R54, [R26+0x190] ;  /* 0x000190001a367984 */ /* 0x000ee20000000a00 */
[-C--:B------:R-:W-:Y:S01]  /*18f0*/  FFMA R23, R48, R61.reuse, R23 ;  /* 0x0000003d30177223 */ /* 0x080fe20000000017 */
[----:B------:R-:W-:Y:S02]  /*1900*/  FFMA R27, R52, R61, R27 ;  /* 0x0000003d341b7223 */ /* 0x000fe4000000001b */
[----:B------:R-:W4:Y:S01]  /*1910*/  LDS.64 R60, [R24+0x2a0] ;  /* 0x0002a000183c7984 */ /* 0x000f220000000a00 */
[C---:B0-----:R-:W-:Y:S01]  /*1920*/  FFMA R29, R50.reuse, R48, R29 ;  /* 0x00000030321d7223 */ /* 0x041fe2000000001d */
[----:B------:R-:W-:Y:S01]  /*1930*/  FFMA R31, R50, R52, R31 ;  /* 0x00000034321f7223 */ /* 0x000fe2000000001f */
[-C--:B------:R-:W-:Y:S01]  /*1940*/  FFMA R48, R48, R51.reuse, R35 ;  /* 0x0000003330307223 */ /* 0x080fe20000000023 */
[----:B------:R-:W-:Y:S01]  /*1950*/  FFMA R52, R52, R51, R33 ;  /* 0x0000003334347223 */ /* 0x000fe20000000021 */
[C---:B-1----:R-:W-:Y:S01]  /*1960*/  FFMA R83, R56.reuse, R49, R83 ;  /* 0x0000003138537223 */ /* 0x042fe20000000053 */
[----:B------:R-:W0:Y:S01]  /*1970*/  LDS.64 R50, [R24+0x2d8] ;  /* 0x0002d80018327984 */ /* 0x000e220000000a00 */
[----:B------:R-:W-:Y:S01]  /*1980*/  FFMA R33, R56, R53, R34 ;  /* 0x0000003538217223 */ /* 0x000fe20000000022 */
[C---:B------:R-:W-:Y:S01]  /*1990*/  FFMA R65, R57.reuse, R49, R64 ;  /* 0x0000003139417223 */ /* 0x040fe20000000040 */
[----:B------:R-:W-:Y:S01]  /*19a0*/  FFMA R57, R57, R53, R66 ;  /* 0x0000003539397223 */ /* 0x000fe20000000042 */
[----:B------:R-:W1:Y:S01]  /*19b0*/  LDS.64 R34, [R24+0x310] ;  /* 0x0003100018227984 */ /* 0x000e620000000a00 */
[C---:B--2---:R-:W-:Y:S01]  /*19c0*/  FFMA R56, R62.reuse, R58, R83 ;  /* 0x0000003a3e387223 */ /* 0x044fe20000000053 */
[C---:B------:R-:W-:Y:S01]  /*19d0*/  FFMA R73, R62.reuse, R49, R71 ;  /* 0x000000313e497223 */ /* 0x040fe20000000047 */
[C---:B------:R-:W-:Y:S01]  /*19e0*/  FFMA R75, R62.reuse, R53, R68 ;  /* 0x000000353e4b7223 */ /* 0x040fe20000000044 */
[----:B---3--:R-:W-:Y:S01]  /*19f0*/  FFMA R62, R62, R54, R33 ;  /* 0x000000363e3e7223 */ /* 0x008fe20000000021 */
[----:B------:R-:W-:Y:S01]  /*1a00*/  FFMA R66, R54, R63, R57 ;  /* 0x0000003f36427223 */ /* 0x000fe20000000039 */
[----:B----4-:R-:W-:-:S02]  /*1a10*/  FFMA R33, R60, R59, R56 ;  /* 0x0000003b3c217223 */ /* 0x010fc40000000038 */
[----:B------:R-:W2:Y:S01]  /*1a20*/  LDS.64 R56, [R24+0x348] ;  /* 0x0003480018387984 */ /* 0x000ea20000000a00 */
[C---:B------:R-:W-:Y:S01]  /*1a30*/  FFMA R77, R63.reuse, R49, R70 ;  /* 0x000000313f4d7223 */ /* 0x040fe20000000046 */
[----:B------:R-:W-:Y:S01]  /*1a40*/  FFMA R79, R63, R53, R72 ;  /* 0x000000353f4f7223 */ /* 0x000fe20000000048 */
[----:B------:R-:W-:Y:S01]  /*1a50*/  FFMA R64, R58, R63, R65 ;  /* 0x0000003f3a407223 */ /* 0x000fe20000000041 */
[C---:B------:R-:W-:Y:S01]  /*1a60*/  FFMA R68, R60.reuse, R58, R73 ;  /* 0x0000003a3c447223 */ /* 0x040fe20000000049 */
[C---:B------:R-:W-:Y:S01]  /*1a70*/  FFMA R69, R60.reuse, R49, R67 ;  /* 0x000000313c457223 */ /* 0x040fe20000000043 */
[C---:B------:R-:W-:Y:S01]  /*1a80*/  FFMA R71, R60.reuse, R53, R74 ;  /* 0x000000353c477223 */ /* 0x040fe2000000004a */
[----:B------:R-:W-:Y:S01]  /*1a90*/  FFMA R70, R60, R54, R75 ;  /* 0x000000363c467223 */ /* 0x000fe2000000004b */
[C---:B------:R-:W-:Y:S01]  /*1aa0*/  FFMA R73, R61.reuse, R49, R76 ;  /* 0x000000313d497223 */ /* 0x040fe2000000004c */
[C---:B------:R-:W-:Y:S01]  /*1ab0*/  FFMA R75, R61.reuse, R53, R78 ;  /* 0x000000353d4b7223 */ /* 0x040fe2000000004e */
[-C--:B------:R-:W-:Y:S01]  /*1ac0*/  FFMA R72, R58, R61.reuse, R77 ;  /* 0x0000003d3a487223 */ /* 0x080fe2000000004d */
[----:B------:R-:W-:Y:S01]  /*1ad0*/  FFMA R74, R54, R61, R79 ;  /* 0x0000003d364a7223 */ /* 0x000fe2000000004f */
[----:B------:R-:W-:Y:S01]  /*1ae0*/  FFMA R63, R60, R55, R62 ;  /* 0x000000373c3f7223 */ /* 0x000fe2000000003e */
[C---:B------:R-:W-:Y:S01]  /*1af0*/  FFMA R65, R61.reuse, R59, R64 ;  /* 0x0000003b3d417223 */ /* 0x040fe20000000040 */
[----:B------:R-:W-:-:S02]  /*1b00*/  FFMA R67, R61, R55, R66 ;  /* 0x000000373d437223 */ /* 0x000fc40000000042 */
[----:B------:R-:W3:Y:S01]  /*1b10*/  LDS.64 R60, [R24+0x380] ;  /* 0x00038000183c7984 */ /* 0x000ee20000000a00 */
[C---:B0-----:R-:W-:Y:S01]  /*1b20*/  FFMA R77, R50.reuse, R49, R7 ;  /* 0x00000031324d7223 */ /* 0x041fe20000000007 */
[C---:B------:R-:W-:Y:S01]  /*1b30*/  FFMA R62, R50.reuse, R58, R69 ;  /* 0x0000003a323e7223 */ /* 0x040fe20000000045 */
[C---:B------:R-:W-:Y:S01]  /*1b40*/  FFMA R64, R50.reuse, R54, R71 ;  /* 0x0000003632407223 */ /* 0x040fe20000000047 */
[----:B------:R-:W-:Y:S01]  /*1b50*/  FFMA R7, R50, R59, R68 ;  /* 0x0000003b32077223 */ /* 0x000fe20000000044 */
[----:B------:R-:W-:Y:S01]  /*1b60*/  FFMA R66, R58, R51, R73 ;  /* 0x000000333a427223 */ /* 0x000fe20000000049 */
[C---:B------:R-:W-:Y:S01]  /*1b70*/  FFMA R79, R50.reuse, R53, R80 ;  /* 0x00000035324f7223 */ /* 0x040fe20000000050 */
[----:B------:R-:W-:Y:S01]  /*1b80*/  FFMA R69, R50, R55, R70 ;  /* 0x0000003732457223 */ /* 0x000fe20000000046 */
[C---:B------:R-:W-:Y:S01]  /*1b90*/  FFMA R83, R51.reuse, R49, R82 ;  /* 0x0000003133537223 */ /* 0x040fe20000000052 */
[C---:B------:R-:W-:Y:S01]  /*1ba0*/  FFMA R91, R51.reuse, R53, R84 ;  /* 0x00000035335b7223 */ /* 0x040fe20000000054 */
[----:B------:R-:W-:Y:S01]  /*1bb0*/  FFMA R68, R54, R51, R75 ;  /* 0x0000003336447223 */ /* 0x000fe2000000004b */
[C---:B------:R-:W-:Y:S01]  /*1bc0*/  FFMA R71, R51.reuse, R59, R72 ;  /* 0x0000003b33477223 */ /* 0x040fe20000000048 */
[----:B------:R-:W-:-:S02]  /*1bd0*/  FFMA R73, R51, R55, R74 ;  /* 0x0000003733497223 */ /* 0x000fc4000000004a */
[----:B------:R-:W0:Y:S01]  /*1be0*/  LDS.64 R50, [R24+0x3b8] ;  /* 0x0003b80018327984 */ /* 0x000e220000000a00 */
[C---:B-1----:R-:W-:Y:S01]  /*1bf0*/  FFMA R81, R34.reuse, R49, R3 ;  /* 0x0000003122517223 */ /* 0x042fe20000000003 */
[C---:B------:R-:W-:Y:S01]  /*1c00*/  FFMA R70, R34.reuse, R58, R77 ;  /* 0x0000003a22467223 */ /* 0x040fe2000000004d */
        /* <DEDUP_REMOVED lines=8> */
[C---:B------:R-:W-:Y:S01]  /*1c90*/  FFMA R77, R35.reuse, R59, R66 ;  /* 0x0000003b234d7223 */ /* 0x040fe20000000042 */
[----:B------:R-:W-:Y:S01]  /*1ca0*/  FFMA R79, R35, R55, R68 ;  /* 0x00000037234f7223 */ /* 0x000fe20000000044 */
[C---:B--2---:R-:W-:Y:S01]  /*1cb0*/  FFMA R91, R56.reuse, R49, R5 ;  /* 0x00000031385b7223 */ /* 0x044fe20000000005 */
[----:B------:R-:W1:Y:S01]  /*1cc0*/  LDS.64 R34, [R24+0x3f0] ;  /* 0x0003f00018227984 */ /* 0x000e620000000a00 */
[C---:B------:R-:W-:Y:S01]  /*1cd0*/  FFMA R62, R56.reuse, R58, R81 ;  /* 0x0000003a383e7223 */ /* 0x040fe20000000051 */
[C---:B------:R-:W-:Y:S01]  /*1ce0*/  FFMA R5, R56.reuse, R59, R70 ;  /* 0x0000003b38057223 */ /* 0x040fe20000000046 */
[C---:B------:R-:W-:Y:S01]  /*1cf0*/  FFMA R81, R56.reuse, R55, R72 ;  /* 0x0000003738517223 */ /* 0x040fe20000000048 */
[C---:B------:R-:W-:Y:S01]  /*1d00*/  FFMA R93, R57.reuse, R49, R9 ;  /* 0x00000031395d7223 */ /* 0x040fe20000000009 */
[CC--:B------:R-:W-:Y:S01]  /*1d10*/  FFMA R70, R57.reuse, R53.reuse, R11 ;  /* 0x0000003539467223 */ /* 0x0c0fe2000000000b */
[C---:B------:R-:W-:Y:S01]  /*1d20*/  FFMA R83, R56.reuse, R53, R92 ;  /* 0x0000003538537223 */ /* 0x040fe2000000005c */
[----:B------:R-:W-:Y:S01]  /*1d30*/  FFMA R64, R56, R54, R85 ;  /* 0x0000003638407223 */ /* 0x000fe20000000055 */
[-C--:B------:R-:W-:Y:S01]  /*1d40*/  FFMA R72, R58, R57.reuse, R87 ;  /* 0x000000393a487223 */ /* 0x080fe20000000057 */
[----:B------:R-:W-:Y:S01]  /*1d50*/  FFMA R74, R54, R57, R89 ;  /* 0x00000039364a7223 */ /* 0x000fe20000000059 */
[C---:B------:R-:W-:Y:S01]  /*1d60*/  FFMA R9, R57.reuse, R59, R76 ;  /* 0x0000003b39097223 */ /* 0x040fe2000000004c */
[----:B------:R-:W-:-:S02]  /*1d70*/  FFMA R11, R57, R55, R78 ;  /* 0x00000037390b7223 */ /* 0x000fc4000000004e */
[----:B------:R-:W2:Y:S01]  /*1d80*/  LDS.64 R56, [R24+0x428] ;  /* 0x0004280018387984 */ /* 0x000ea20000000a00 */
[----:B------:R-:W-:Y:S01]  /*1d90*/  ISETP.GT.U32.AND P0, PT, R28, 0x117, PT ;  /* 0x000001171c00780c */ /* 0x000fe20003f04070 */
[----:B---3--:R-:W-:-:S03]  /*1da0*/  FFMA R85, R60, R49, R13 ;  /* 0x000000313c557223 */ /* 0x008fc6000000000d */
[----:B------:R-:W-:Y:S01]  /*1db0*/  ISETP.GT.U32.OR P0, PT, R17, 0x5, P0 ;  /* 0x000000051100780c */ /* 0x000fe20000704470 */
        /* <DEDUP_REMOVED lines=11> */
[C---:B0-----:R-:W-:Y:S01]  /*1e70*/  FFMA R61, R50.reuse, R53, R31 ;  /* 0x00000035323d7223 */ /* 0x041fe2000000001f */
[CC--:B------:R-:W-:Y:S01]  /*1e80*/  FFMA R29, R50.reuse, R49.reuse, R29 ;  /* 0x00000031321d7223 */ /* 0x0c0fe2000000001d */
        /* <DEDUP_REMOVED lines=8> */
[----:B-1----:R-:W-:Y:S01]  /*1f10*/  FFMA R29, R34, R58, R29 ;  /* 0x0000003a221d7223 */ /* 0x002fe2000000001d */
[-C--:B------:R-:W-:Y:S01]  /*1f20*/  FFMA R66, R58, R35.reuse, R93 ;  /* 0x000000233a427223 */ /* 0x080fe2000000005d */
[----:B------:R-:W-:Y:S01]  /*1f30*/  FFMA R61, R34, R54, R61 ;  /* 0x00000036223d7223 */ /* 0x000fe2000000003d */
[----:B------:R-:W-:Y:S01]  /*1f40*/  FFMA R68, R54, R35, R53 ;  /* 0x0000002336447223 */ /* 0x000fe20000000035 */
[----:B------:R-:W-:Y:S01]  /*1f50*/  BSSY.RECONVERGENT B0, `(.L_x_12) ;  /* 0x0000015000007945 */ /* 0x000fe20003800200 */
[CC--:B------:R-:W-:Y:S01]  /*1f60*/  FFMA R87, R34.reuse, R59.reuse, R48 ;  /* 0x0000003b22577223 */ /* 0x0c0fe20000000030 */
[C---:B------:R-:W-:Y:S01]  /*1f70*/  FFMA R49, R51.reuse, R59, R60 ;  /* 0x0000003b33317223 */ /* 0x040fe2000000003c */
[-C--:B------:R-:W-:Y:S01]  /*1f80*/  FFMA R85, R51, R55.reuse, R70 ;  /* 0x0000003733557223 */ /* 0x080fe20000000046 */
[----:B------:R-:W-:Y:S01]  /*1f90*/  FFMA R89, R34, R55, R52 ;  /* 0x0000003722597223 */ /* 0x000fe20000000034 */
[----:B------:R-:W-:Y:S01]  /*1fa0*/  LEA R48, R28, R32, 0x2 ;  /* 0x000000201c307211 */ /* 0x000fe200078e10ff */
[C---:B------:R-:W-:Y:S01]  /*1fb0*/  FFMA R91, R35.reuse, R59, R50 ;  /* 0x0000003b235b7223 */ /* 0x040fe20000000032 */
[----:B------:R-:W-:Y:S01]  /*1fc0*/  FFMA R62, R35, R55, R62 ;  /* 0x00000037233e7223 */ /* 0x000fe2000000003e */
[C---:B--2---:R-:W-:Y:S01]  /*1fd0*/  FFMA R93, R56.reuse, R59, R29 ;  /* 0x0000003b385d7223 */ /* 0x044fe2000000001d */
[----:B------:R-:W-:Y:S01]  /*1fe0*/  FFMA R64, R56, R55, R61 ;  /* 0x0000003738407223 */ /* 0x000fe2000000003d */
[C---:B------:R-:W-:Y:S01]  /*1ff0*/  FFMA R66, R57.reuse, R59, R66 ;  /* 0x0000003b39427223 */ /* 0x040fe20000000042 */
[----:B------:R-:W-:Y:S01]  /*2000*/  FFMA R68, R57, R55, R68 ;  /* 0x0000003739447223 */ /* 0x000fe20000000044 */
[----:B------:R-:W-:Y:S06]  /*2010*/  BAR.SYNC.DEFER_BLOCKING 0x0 ;  /* 0x0000000000007b1d */ /* 0x000fec0000010000 */
[----:B------:R-:W-:Y:S05]  /*2020*/  @P0 BRA `(.L_x_13) ;  /* 0x00000000001c0947 */ /* 0x000fea0003800000 */
[----:B------:R-:W-:Y:S01]  /*2030*/  ISETP.NE.AND P6, PT, R19, RZ, PT ;  /* 0x000000ff1300720c */ /* 0x000fe20003fc5270 */
[----:B------:R-:W-:Y:S01]  /*2040*/  BSSY.RECONVERGENT B1, `(.L_x_14) ;  /* 0x0000004000017945 */ /* 0x000fe20003800200 */
[----:B------:R-:W-:-:S11]  /*2050*/  HFMA2 R29, -RZ, RZ, 0, 0 ;  /* 0x00000000ff1d7431 */ /* 0x000fd600000001ff */
[----:B------:R-:W-:Y:S05]  /*2060*/  @!P6 BRA `(.L_x_15) ;  /* 0x000000000004e947 */ /* 0x000fea0003800000 */
[----:B------:R0:W5:Y:S02]  /*2070*/  LDG.E.CONSTANT R29, desc[UR8][R38.64+-0x4] ;  /* 0xfffffc08261d7981 */ /* 0x000164000c1e9900 */
.L_x_15:
[----:B------:R-:W-:Y:S05]  /*2080*/  BSYNC.RECONVERGENT B1 ;  /* 0x0000000000017941 */ /* 0x000fea0003800200 */
.L_x_14:
[----:B-----5:R1:W-:Y:S02]  /*2090*/  STS [R48], R29 ;  /* 0x0000001d30007388 */ /* 0x0203e40000000800 */
.L_x_13:
[----:B------:R-:W-:Y:S05]  /*20a0*/  BSYNC.RECONVERGENT B0 ;  /* 0x0000000000007941 */ /* 0x000fea0003800200 */
.L_x_12:
[----:B------:R-:W-:Y:S04]  /*20b0*/  BSSY.RECONVERGENT B0, `(.L_x_16) ;  /* 0x0000009000007945 */ /* 0x000fe80003800200 */
[----:B------:R-:W-:Y:S05]  /*20c0*/  @P4 BRA `(.L_x_17) ;  /* 0x00000000001c4947 */ /* 0x000fea0003800000 */
[----:B------:R-:W-:Y:S01]  /*20d0*/  ISETP.NE.AND P6, PT, R20, RZ, PT ;  /* 0x000000ff1400720c */ /* 0x000fe20003fc5270 */
[----:B------:R-:W-:Y:S01]  /*20e0*/  BSSY.RECONVERGENT B1, `(.L_x_18) ;  /* 0x0000004000017945 */ /* 0x000fe20003800200 */
[----:B-1----:R-:W-:-:S11]  /*20f0*/  MOV R29, RZ ;  /* 0x000000ff001d7202 */ /* 0x002fd60000000f00 */
[----:B------:R-:W-:Y:S05]  /*2100*/  @!P6 BRA `(.L_x_19) ;  /* 0x000000000004e947 */ /* 0x000fea0003800000 */
[----:B------:R1:W5:Y:S02]  /*2110*/  LDG.E.CONSTANT R29, desc[UR8][R44.64+-0x4] ;  /* 0xfffffc082c1d7981 */ /* 0x000364000c1e9900 */
.L_x_19:
[----:B------:R-:W-:Y:S05]  /*2120*/  BSYNC.RECONVERGENT B1 ;  /* 0x0000000000017941 */ /* 0x000fea0003800200 */
.L_x_18:
[----:B-----5:R2:W-:Y:S02]  /*2130*/  STS [R48+0x4], R29 ;  /* 0x0000041d30007388 */ /* 0x0205e40000000800 */
.L_x_17:
[----:B------:R-:W-:Y:S05]  /*2140*/  BSYNC.RECONVERGENT B0 ;  /* 0x0000000000007941 */ /* 0x000fea0003800200 */
.L_x_16:
[----:B------:R-:W-:Y:S04]  /*2150*/  BSSY.RECONVERGENT B0, `(.L_x_20) ;  /* 0x0000009000007945 */ /* 0x000fe80003800200 */
[----:B------:R-:W-:Y:S05]  /*2160*/  @P5 BRA `(.L_x_21) ;  /* 0x00000000001c5947 */ /* 0x000fea0003800000 */
[----:B------:R-:W-:Y:S01]  /*2170*/  ISETP.NE.AND P6, PT, R21, RZ, PT ;  /* 0x000000ff1500720c */ /* 0x000fe20003fc5270 */
[----:B------:R-:W-:Y:S01]  /*2180*/  BSSY.RECONVERGENT B1, `(.L_x_22) ;  /* 0x0000004000017945 */ /* 0x000fe20003800200 */
[----:B-12---:R-:W-:-:S11]  /*2190*/  HFMA2 R29, -RZ, RZ, 0, 0 ;  /* 0x00000000ff1d7431 */ /* 0x006fd600000001ff */
[----:B------:R-:W-:Y:S05]  /*21a0*/  @!P6 BRA `(.L_x_23) ;  /* 0x000000000004e947 */ /* 0x000fea0003800000 */
[----:B------:R1:W5:Y:S02]  /*21b0*/  LDG.E.CONSTANT R29, desc[UR8][R46.64+0x4] ;  /* 0x000004082e1d7981 */ /* 0x000364000c1e9900 */
.L_x_23:
[----:B------:R-:W-:Y:S05]  /*21c0*/  BSYNC.RECONVERGENT B1 ;  /* 0x0000000000017941 */ /* 0x000fea0003800200 */
.L_x_22:
[----:B-----5:R3:W-:Y:S02]  /*21d0*/  STS [R48+0x8], R29 ;  /* 0x0000081d30007388 */ /* 0x0207e40000000800 */
.L_x_21:
[----:B------:R-:W-:Y:S05]  /*21e0*/  BSYNC.RECONVERGENT B0 ;  /* 0x0000000000007941 */ /* 0x000fea0003800200 */
.L_x_20:
[----:B------:R-:W4:Y:S04]  /*21f0*/  @P1 LDG.E.CONSTANT R32, desc[UR8][R42.64+-0x4] ;  /* 0xfffffc082a201981 */ /* 0x000f28000c1e9900 */
[----:B------:R-:W5:Y:S01]  /*2200*/  @P2 LDG.E.CONSTANT R70, desc[UR8][R40.64+-0x4] ;  /* 0xfffffc0828462981 */ /* 0x000f62000c1e9900 */
[----:B------:R-:W-:Y:S03]  /*2210*/  BSSY.RECONVERGENT B0, `(.L_x_24) ;  /* 0x00000e7000007945 */ /* 0x000fe60003800200 */
[----:B----4-:R-:W-:Y:S04]  /*2220*/  @P1 STS [R30], R32 ;  /* 0x000000201e001388 */ /* 0x010fe80000000800 */
[----:B-----5:R-:W-:Y:S01]  /*2230*/  @P2 STS [R30+0x4], R70 ;  /* 0x000004461e002388 */ /* 0x020fe20000000800 */
[----:B------:R-:W-:Y:S06]  /*2240*/  BAR.SYNC.DEFER_BLOCKING 0x0 ;  /* 0x0000000000007b1d */ /* 0x000fec0000010000 */
[----:B-123--:R-:W-:Y:S04]  /*2250*/  LDS.64 R28, [R24] ;  /* 0x00000000181c7984 */ /* 0x00efe80000000a00 */
[----:B------:R-:W1:Y:S04]  /*2260*/  LDS.64 R34, [R26] ;  /* 0x000000001a227984 */ /* 0x000e680000000a00 */
[----:B------:R-:W2:Y:S04]  /*2270*/  LDS.64 R50, [R26+0x180] ;  /* 0x000180001a327984 */ /* 0x000ea80000000a00 */
[----:B------:R-:W3:Y:S04]  /*2280*/  LDS.64 R52, [R24+0x38] ;  /* 0x0000380018347984 */ /* 0x000ee80000000a00 */
[----:B------:R-:W4:Y:S04]  /*2290*/  LDS.64 R54, [R24+0x70] ;  /* 0x0000700018367984 */ /* 0x000f280000000a00 */
[----:B------:R-:W5:Y:S04]  /*22a0*/  LDS.64 R58, [R26+0x188] ;  /* 0x000188001a3a7984 */ /* 0x000f680000000a00 */
[----:B------:R-:W0:Y:S04]  /*22b0*/  LDS.64 R56, [R26+0x8] ;  /* 0x000008001a387984 */ /* 0x000e280000000a00 */
[----:B------:R-:W0:Y:S01]  /*22c0*/  LDS.64 R60, [R24+0xa8] ;  /* 0x0000a800183c7984 */ /* 0x000e220000000a00 */
[----:B-1----:R-:W-:Y:S01]  /*22d0*/  FFMA R32, R28, R34, R33 ;  /* 0x000000221c207223 */ /* 0x002fe20000000021 */
[-C--:B------:R-:W-:Y:S01]  /*22e0*/  FFMA R70, R34, R29.reuse, R65 ;  /* 0x0000001d22467223 */ /* 0x080fe20000000041 */
[----:B--2---:R-:W-:Y:S01]  /*22f0*/  FFMA R28, R28, R50, R63 ;  /* 0x000000321c1c7223 */ /* 0x004fe2000000003f */
[----:B------:R-:W-:-:S03]  /*2300*/  FFMA R72, R50, R29, R67 ;  /* 0x0000001d32487223 */ /* 0x000fc60000000043 */
[C---:B---3--:R-:W-:Y:S01]  /*2310*/  FFMA R33, R52.reuse, R51, R28 ;  /* 0x0000003334217223 */ /* 0x048fe2000000001c */
[C---:B------:R-:W-:Y:S01]  /*2320*/  FFMA R74, R52.reuse, R34, R7 ;  /* 0x00000022344a7223 */ /* 0x040fe20000000007 */
[----:B------:R-:W1:Y:S01]  /*2330*/  LDS.64 R28, [R24+0xe0] ;  /* 0x0000e000181c7984 */ /* 0x000e620000000a00 */
[----:B------:R-:W-:Y:S01]  /*2340*/  FFMA R7, R52, R35, R32 ;  /* 0x0000002334077223 */ /* 0x000fe20000000020 */
[-C--:B------:R-:W-:Y:S01]  /*2350*/  FFMA R32, R34, R53.reuse, R71 ;  /* 0x0000003522207223 */ /* 0x080fe20000000047 */
[----:B------:R-:W-:Y:S01]  /*2360*/  FFMA R78, R52, R50, R69 ;  /* 0x00000032344e7223 */ /* 0x000fe20000000045 */
[----:B------:R-:W-:Y:S01]  /*2370*/  FFMA R80, R50, R53, R73 ;  /* 0x0000003532507223 */ /* 0x000fe20000000049 */
[C---:B------:R-:W-:Y:S01]  /*2380*/  FFMA R63, R53.reuse, R35, R70 ;  /* 0x00000023353f7223 */ /* 0x040fe20000000046 */
[----:B------:R-:W-:Y:S01]  /*2390*/  FFMA R53, R53, R51, R72 ;  /* 0x0000003335357223 */ /* 0x000fe20000000048 */
[C---:B----4-:R-:W-:Y:S01]  /*23a0*/  FFMA R52, R54.reuse, R34, R3 ;  /* 0x0000002236347223 */ /* 0x050fe20000000003 */
[C---:B-----5:R-:W-:Y:S01]  /*23b0*/  FFMA R70, R54.reuse, R58, R33 ;  /* 0x0000003a36467223 */ /* 0x060fe20000000021 */
[C---:B------:R-:W-:Y:S01]  /*23c0*/  FFMA R69, R55.reuse, R35, R32 ;  /* 0x0000002337457223 */ /* 0x040fe20000000020 */
[C---:B------:R-:W-:Y:S01]  /*23d0*/  FFMA R76, R54.reuse, R50, R75 ;  /* 0x00000032364c7223 */ /* 0x040fe2000000004b */
[----:B------:R-:W2:Y:S01]  /*23e0*/  LDS.64 R32, [R24+0x118] ;  /* 0x0001180018207984 */ /* 0x000ea20000000a00 */
[C---:B------:R-:W-:Y:S01]  /*23f0*/  FFMA R67, R54.reuse, R51, R78 ;  /* 0x0000003336437223 */ /* 0x040fe2000000004e */
[C---:B------:R-:W-:Y:S01]  /*2400*/  FFMA R65, R54.reuse, R35, R74 ;  /* 0x0000002336417223 */ /* 0x040fe2000000004a */
[----:B0-----:R-:W-:Y:S01]  /*2410*/  FFMA R3, R54, R56, R7 ;  /* 0x0000003836037223 */ /* 0x001fe20000000007 */
[-C--:B------:R-:W-:Y:S01]  /*2420*/  FFMA R78, R50, R55.reuse, R79 ;  /* 0x00000037324e7223 */ /* 0x080fe2000000004f */
[----:B------:R-:W-:Y:S01]  /*2430*/  FFMA R54, R34, R55, R77 ;  /* 0x0000003722367223 */ /* 0x000fe2000000004d */
[----:B------:R-:W-:Y:S01]  /*2440*/  FFMA R71, R55, R51, R80 ;  /* 0x0000003337477223 */ /* 0x000fe20000000050 */
[-C--:B------:R-:W-:Y:S01]  /*2450*/  FFMA R72, R56, R55.reuse, R63 ;  /* 0x0000003738487223 */ /* 0x080fe2000000003f */
[----:B------:R-:W-:Y:S01]  /*2460*/  FFMA R74, R58, R55, R53 ;  /* 0x000000373a4a7223 */ /* 0x000fe20000000035 */
[C---:B------:R-:W-:Y:S01]  /*2470*/  FFMA R80, R60.reuse, R34, R5 ;  /* 0x000000223c507223 */ /* 0x040fe20000000005 */
[C---:B------:R-:W-:Y:S01]  /*2480*/  FFMA R7, R60.reuse, R35, R52 ;  /* 0x000000233c077223 */ /* 0x040fe20000000034 */
[----:B------:R-:W-:Y:S01]  /*2490*/  FFMA R55, R60, R51, R76 ;  /* 0x000000333c377223 */ /* 0x000fe2000000004c */
[----:B------:R-:W0:Y:S01]  /*24a0*/  LDS.64 R52, [R24+0x150] ;  /* 0x0001500018347984 */ /* 0x000e220000000a00 */
[----:B------:R-:W-:Y:S01]  /*24b0*/  FFMA R82, R34, R61, R9 ;  /* 0x0000003d22527223 */ /* 0x000fe20000000009 */
[C---:B------:R-:W-:Y:S01]  /*24c0*/  FFMA R63, R61.reuse, R51, R78 ;  /* 0x000000333d3f7223 */ /* 0x040fe2000000004e */
[----:B------:R-:W-:Y:S01]  /*24d0*/  FFMA R84, R50, R61, R11 ;  /* 0x0000003d32547223 */ /* 0x000fe2000000000b */
[----:B------:R-:W-:Y:S01]  /*24e0*/  FFMA R9, R61, R35, R54 ;  /* 0x000000233d097223 */ /* 0x000fe20000000036 */
[-C--:B------:R-:W-:Y:S01]  /*24f0*/  FFMA R76, R56, R61.reuse, R69 ;  /* 0x0000003d384c7223 */ /* 0x080fe20000000045 */
[----:B------:R-:W-:Y:S01]  /*2500*/  FFMA R78, R58, R61, R71 ;  /* 0x0000003d3a4e7223 */ /* 0x000fe20000000047 */
[C---:B------:R-:W-:Y:S01]  /*2510*/  FFMA R88, R60.reuse, R50, R81 ;  /* 0x000000323c587223 */ /* 0x040fe20000000051 */
[C---:B------:R-:W-:Y:S01]  /*2520*/  FFMA R5, R60.reuse, R56, R65 ;  /* 0x000000383c057223 */ /* 0x040fe20000000041 */
[-C--:B------:R-:W-:Y:S01]  /*2530*/  FFMA R60, R60, R58.reuse, R67 ;  /* 0x0000003a3c3c7223 */ /* 0x080fe20000000043 */
[C---:B-1----:R-:W-:Y:S01]  /*2540*/  FFMA R61, R28.reuse, R35, R80 ;  /* 0x000000231c3d7223 */ /* 0x042fe20000000050 */
[C---:B------:R-:W-:Y:S01]  /*2550*/  FFMA R80, R28.reuse, R58, R55 ;  /* 0x0000003a1c507223 */ /* 0x040fe20000000037 */
[C---:B------:R-:W-:Y:S01]  /*2560*/  FFMA R86, R28.reuse, R34, R13 ;  /* 0x000000221c567223 */ /* 0x040fe2000000000d */
[----:B------:R-:W1:Y:S01]  /*2570*/  LDS.64 R54, [R24+0x188] ;  /* 0x0001880018367984 */ /* 0x000e620000000a00 */
[C---:B------:R-:W-:Y:S01]  /*2580*/  FFMA R65, R28.reuse, R51, R88 ;  /* 0x000000331c417223 */ /* 0x040fe20000000058 */
[C---:B------:R-:W-:Y:S01]  /*2590*/  FFMA R11, R29.reuse, R35, R82 ;  /* 0x000000231d0b7223 */ /* 0x040fe20000000052 */
[----:B------:R-:W-:Y:S01]  /*25a0*/  FFMA R13, R29, R51, R84 ;  /* 0x000000331d0d7223 */ /* 0x000fe20000000054 */
[C---:B------:R-:W-:Y:S01]  /*25b0*/  FFMA R92, R28.reuse, R50, R25 ;  /* 0x000000321c5c7223 */ /* 0x040fe20000000019 */
[----:B------:R-:W-:Y:S01]  /*25c0*/  FFMA R7, R28, R56, R7 ;  /* 0x000000381c077223 */ /* 0x000fe20000000007 */
[-C--:B------:R-:W-:Y:S01]  /*25d0*/  FFMA R88, R34, R29.reuse, R23 ;  /* 0x0000001d22587223 */ /* 0x080fe20000000017 */
[-C--:B------:R-:W-:Y:S01]  /*25e0*/  FFMA R90, R50, R29.reuse, R27 ;  /* 0x0000001d325a7223 */ /* 0x080fe2000000001b */
[-C--:B------:R-:W-:Y:S01]  /*25f0*/  FFMA R82, R56, R29.reuse, R9 ;  /* 0x0000001d38527223 */ /* 0x080fe20000000009 */
[----:B------:R-:W-:Y:S01]  /*2600*/  FFMA R84, R58, R29, R63 ;  /* 0x0000001d3a547223 */ /* 0x000fe2000000003f */
[C---:B--2---:R-:W-:Y:S01]  /*2610*/  FFMA R25, R32.reuse, R34, R31 ;  /* 0x0000002220197223 */ /* 0x044fe2000000001f */
[----:B------:R-:W2:Y:S01]  /*2620*/  LDS.64 R28, [R24+0x1c0] ;  /* 0x0001c000181c7984 */ /* 0x000ea20000000a00 */
[C---:B------:R-:W-:Y:S01]  /*2630*/  FFMA R27, R32.reuse, R50, R83 ;  /* 0x00000032201b7223 */ /* 0x040fe20000000053 */
[C---:B------:R-:W-:Y:S01]  /*2640*/  FFMA R23, R32.reuse, R35, R86 ;  /* 0x0000002320177223 */ /* 0x040fe20000000056 */
[C---:B------:R-:W-:Y:S01]  /*2650*/  FFMA R31, R32.reuse, R51, R92 ;  /* 0x00000033201f7223 */ /* 0x040fe2000000005c */
[C---:B------:R-:W-:Y:S01]  /*2660*/  FFMA R9, R32.reuse, R56, R61 ;  /* 0x0000003820097223 */ /* 0x040fe2000000003d */
[----:B------:R-:W-:Y:S01]  /*2670*/  FFMA R86, R32, R58, R65 ;  /* 0x0000003a20567223 */ /* 0x000fe20000000041 */
[C---:B------:R-:W-:Y:S01]  /*2680*/  FFMA R61, R33.reuse, R35, R88 ;  /* 0x00000023213d7223 */ /* 0x040fe20000000058 */
[-C--:B------:R-:W-:Y:S01]  /*2690*/  FFMA R32, R34, R33.reuse, R49 ;  /* 0x0000002122207223 */ /* 0x080fe20000000031 */
[----:B------:R-:W-:Y:S01]  /*26a0*/  FFMA R88, R56, R33, R11 ;  /* 0x0000002138587223 */ /* 0x000fe2000000000b */
[----:B------:R-:W-:Y:S01]  /*26b0*/  FFMA R63, R33, R51, R90 ;  /* 0x00000033213f7223 */ /* 0x000fe2000000005a */
[C---:B0-----:R-:W-:Y:S01]  /*26c0*/  FFMA R87, R52.reuse, R34, R87 ;  /* 0x0000002234577223 */ /* 0x041fe20000000057 */
[C---:B------:R-:W-:Y:S01]  /*26d0*/  FFMA R89, R52.reuse, R50, R89 ;  /* 0x0000003234597223 */ /* 0x040fe20000000059 */
[C---:B------:R-:W-:Y:S01]  /*26e0*/  FFMA R25, R52.reuse, R35, R25 ;  /* 0x0000002334197223 */ /* 0x040fe20000000019 */
[C---:B------:R-:W-:Y:S01]  /*26f0*/  FFMA R27, R52.reuse, R51, R27 ;  /* 0x00000033341b7223 */ /* 0x040fe2000000001b */
[C---:B------:R-:W-:Y:S01]  /*2700*/  FFMA R11, R52.reuse, R56, R23 ;  /* 0x00000038340b7223 */ /* 0x040fe20000000017 */
[----:B------:R-:W-:Y:S01]  /*2710*/  FFMA R92, R52, R58, R31 ;  /* 0x0000003a345c7223 */ /* 0x000fe2000000001f */
[----:B------:R-:W-:Y:S01]  /*2720*/  FFMA R52, R34, R53, R91 ;  /* 0x0000003522347223 */ /* 0x000fe2000000005b */
[-C--:B------:R-:W-:Y:S01]  /*2730*/  FFMA R49, R50, R33.reuse, R85 ;  /* 0x0000002132317223 */ /* 0x080fe20000000055 */
[C---:B------:R-:W-:Y:S01]  /*2740*/  FFMA R90, R58.reuse, R33, R13 ;  /* 0x000000213a5a7223 */ /* 0x040fe2000000000d */
[C---:B------:R-:W-:Y:S01]  /*2750*/  FFMA R31, R53.reuse, R35, R32 ;  /* 0x00000023351f7223 */ /* 0x040fe20000000020 */
[-C--:B------:R-:W-:Y:S01]  /*2760*/  FFMA R23, R58, R53.reuse, R63 ;  /* 0x000000353a177223 */ /* 0x080fe2000000003f */
[-C--:B------:R-:W-:Y:S01]  /*2770*/  FFMA R13, R56, R53.reuse, R61 ;  /* 0x00000035380d7223 */ /* 0x080fe2000000003d */
[----:B------:R-:W0:Y:S01]  /*2780*/  LDS.64 R32, [R24+0x1f8] ;  /* 0x0001f80018207984 */ /* 0x000e220000000a00 */
[----:B------:R-:W-:Y:S01]  /*2790*/  FFMA R62, R50, R53, R62 ;  /* 0x00000035323e7223 */ /* 0x000fe2000000003e */
[----:B------:R-:W-:Y:S01]  /*27a0*/  FFMA R49, R53, R51, R49 ;  /* 0x0000003335317223 */ /* 0x000fe20000000031 */
[----:B-1----:R-:W-:Y:S01]  /*27b0*/  FFMA R93, R54, R34, R93 ;  /* 0x00000022365d7223 */ /* 0x002fe2000000005d */
[----:B------:R-:W-:Y:S01]  /*27c0*/  FFMA R63, R34, R55, R66 ;  /* 0x00000037223f7223 */ /* 0x000fe20000000042 */
[----:B------:R-:W-:Y:S01]  /*27d0*/  FFMA R34, R54, R50, R64 ;  /* 0x0000003236227223 */ /* 0x000fe20000000040 */
[C---:B------:R-:W-:Y:S01]  /*27e0*/  FFMA R61, R55.reuse, R35, R52 ;  /* 0x00000023373d7223 */ /* 0x040fe20000000034 */
[----:B------:R-:W-:Y:S01]  /*27f0*/  FFMA R50, R50, R55, R68 ;  /* 0x0000003732327223 */ /* 0x000fe20000000044 */
[----:B------:R-:W1:Y:S01]  /*2800*/  LDS.64 R52, [R24+0x230] ;  /* 0x0002300018347984 */ /* 0x000e620000000a00 */
[CC--:B------:R-:W-:Y:S01]  /*2810*/  FFMA R89, R54.reuse, R51.reuse, R89 ;  /* 0x0000003336597223 */ /* 0x0c0fe20000000059 */
[----:B------:R-:W-:Y:S01]  /*2820*/  FFMA R65, R55, R51, R62 ;  /* 0x0000003337417223 */ /* 0x000fe2000000003e */
[CC--:B------:R-:W-:Y:S01]  /*2830*/  FFMA R87, R54.reuse, R35.reuse, R87 ;  /* 0x0000002336577223 */ /* 0x0c0fe20000000057 */
[C---:B------:R-:W-:Y:S01]  /*2840*/  FFMA R25, R54.reuse, R56, R25 ;  /* 0x0000003836197223 */ /* 0x040fe20000000019 */
[----:B------:R-:W-:Y:S01]  /*2850*/  FFMA R66, R54, R58, R27 ;  /* 0x0000003a36427223 */ /* 0x000fe2000000001b */
[C---:B--2---:R-:W-:Y:S01]  /*2860*/  FFMA R69, R29.reuse, R35, R63 ;  /* 0x000000231d457223 */ /* 0x044fe2000000003f */
[-C--:B------:R-:W-:Y:S01]  /*2870*/  FFMA R67, R28, R51.reuse, R34 ;  /* 0x000000331c437223 */ /* 0x080fe20000000022 */
[----:B------:R-:W-:Y:S01]  /*2880*/  FFMA R71, R29, R51, R50 ;  /* 0x000000331d477223 */ /* 0x000fe20000000032 */
[----:B------:R-:W2:Y:S01]  /*2890*/  LDS.64 R62, [R24+0x268] ;  /* 0x00026800183e7984 */ /* 0x000ea20000000a00 */
[-C--:B------:R-:W-:Y:S01]  /*28a0*/  FFMA R64, R56, R55.reuse, R31 ;  /* 0x0000003738407223 */ /* 0x080fe2000000001f */
[----:B------:R-:W-:Y:S01]  /*28b0*/  FFMA R68, R58, R55, R49 ;  /* 0x000000373a447223 */ /* 0x000fe20000000031 */
[C---:B------:R-:W-:Y:S01]  /*28c0*/  FFMA R93, R28.reuse, R35, R93 ;  /* 0x000000231c5d7223 */ /* 0x040fe2000000005d */
[----:B------:R-:W3:Y:S01]  /*28d0*/  LDS.64 R50, [R26+0x190] ;  /* 0x000190001a327984 */ /* 0x000ee20000000a00 */
[C---:B------:R-:W-:Y:S01]  /*28e0*/  FFMA R27, R28.reuse, R56, R87 ;  /* 0x000000381c1b7223 */ /* 0x040fe20000000057 */
[----:B------:R-:W-:Y:S01]  /*28f0*/  FFMA R49, R28, R58, R89 ;  /* 0x0000003a1c317223 */ /* 0x000fe20000000059 */
[-C--:B------:R-:W-:Y:S01]  /*2900*/  FFMA R31, R56, R29.reuse, R61 ;  /* 0x0000001d381f7223 */ /* 0x080fe2000000003d */
[----:B------:R-:W4:Y:S01]  /*2910*/  LDS.64 R54, [R26+0x10] ;  /* 0x000010001a367984 */ /* 0x000f220000000a00 */
[----:B------:R-:W-:-:S03]  /*2920*/  FFMA R65, R58, R29, R65 ;  /* 0x0000001d3a417223 */ /* 0x000fc60000000041 */
[----:B------:R-:W5:Y:S04]  /*2930*/  LDS.64 R34, [R24+0x2a0] ;  /* 0x0002a00018227984 */ /* 0x000f680000000a00 */
[----:B------:R-:W5:Y:S01]  /*2940*/  LDS.64 R28, [R24+0x2d8] ;  /* 0x0002d800181c7984 */ /* 0x000f620000000a00 */
[C---:B0-----:R-:W-:Y:S01]  /*2950*/  FFMA R67, R32.reuse, R58, R67 ;  /* 0x0000003a20437223 */ /* 0x041fe20000000043 */
[----:B------:R-:W-:Y:S01]  /*2960*/  FFMA R61, R32, R56, R93 ;  /* 0x00000038203d7223 */ /* 0x000fe2000000005d */
[-C--:B------:R-:W-:Y:S01]  /*2970*/  FFMA R58, R58, R33.reuse, R71 ;  /* 0x000000213a3a7223 */ /* 0x080fe20000000047 */
[----:B------:R-:W-:Y:S02]  /*2980*/  FFMA R56, R56, R33, R69 ;  /* 0x0000002138387223 */ /* 0x000fe40000000045 */
[----:B------:R-:W0:Y:S01]  /*2990*/  LDS.64 R32, [R24+0x310] ;  /* 0x0003100018207984 */ /* 0x000e220000000a00 */
[C---:B-1----:R-:W-:Y:S01]  /*29a0*/  FFMA R71, R53.reuse, R57, R72 ;  /* 0x0000003935477223 */ /* 0x042fe20000000048 */
[----:B------:R-:W-:Y:S01]  /*29b0*/  FFMA R53, R53, R59, R74 ;  /* 0x0000003b35357223 */ /* 0x000fe2000000004a */
[C---:B------:R-:W-:Y:S01]  /*29c0*/  FFMA R3, R52.reuse, R57, R3 ;  /* 0x0000003934037223 */ /* 0x040fe20000000003 */
[-C--:B------:R-:W-:Y:S01]  /*29d0*/  FFMA R69, R52, R59.reuse, R70 ;  /* 0x0000003b34457223 */ /* 0x080fe20000000046 */
[C---:B--2---:R-:W-:Y:S01]  /*29e0*/  FFMA R73, R62.reuse, R59, R60 ;  /* 0x0000003b3e497223 */ /* 0x044fe2000000003c */
[----:B------:R-:W-:Y:S01]  /*29f0*/  FFMA R5, R62, R57, R5 ;  /* 0x000000393e057223 */ /* 0x000fe20000000005 */
[----:B------:R-:W-:Y:S01]  /*2a00*/  FFMA R77, R63, R59, R78 ;  /* 0x0000003b3f4d7223 */ /* 0x000fe2000000004e */
[----:B---3--:R-:W-:-:S02]  /*2a10*/  FFMA R72, R50, R63, R53 ;  /* 0x0000003f32487223 */ /* 0x008fc40000000035 */
[----:B------:R-:W1:Y:S01]  /*2a20*/  LDS.64 R52, [R24+0x348] ;  /* 0x0003480018347984 */ /* 0x000e620000000a00 */
[C---:B----4-:R-:W-:Y:S01]  /*2a30*/  FFMA R60, R62.reuse, R54, R3 ;  /* 0x000000363e3c7223 */ /* 0x050fe20000000003 */
[----:B------:R-:W-:Y:S01]  /*2a40*/  FFMA R62, R62, R50, R69 ;  /* 0x000000323e3e7223 */ /* 0x000fe20000000045 */
[----:B------:R-:W-:Y:S01]  /*2a50*/  FFMA R69, R63, R57, R76 ;  /* 0x000000393f457223 */ /* 0x000fe2000000004c */
[----:B------:R-:W-:Y:S01]  /*2a60*/  FFMA R70, R54, R63, R71 ;  /* 0x0000003f36467223 */ /* 0x000fe20000000047 */
[C---:B-----5:R-:W-:Y:S01]  /*2a70*/  FFMA R74, R34.reuse, R54, R5 ;  /* 0x00000036224a7223 */ /* 0x060fe20000000005 */
        /* <DEDUP_REMOVED lines=9> */
[C---:B------:R-:W-:Y:S01]  /*2b10*/  FFMA R7, R35.reuse, R55, R70 ;  /* 0x0000003723077223 */ /* 0x040fe20000000046 */
[----:B------:R-:W-:Y:S01]  /*2b20*/  FFMA R69, R35, R51, R72 ;  /* 0x0000003323457223 */ /* 0x000fe20000000048 */
[C---:B------:R-:W-:Y:S01]  /*2b30*/  FFMA R77, R28.reuse, R57, R9 ;  /* 0x000000391c4d7223 */ /* 0x040fe20000000009 */
[C---:B------:R-:W-:Y:S01]  /*2b40*/  FFMA R81, R28.reuse, R59, R86 ;  /* 0x0000003b1c517223 */ /* 0x040fe20000000056 */
[C---:B------:R-:W-:Y:S01]  /*2b50*/  FFMA R9, R28.reuse, R55, R74 ;  /* 0x000000371c097223 */ /* 0x040fe2000000004a */
[----:B------:R-:W2:Y:S01]  /*2b60*/  LDS.64 R34, [R24+0x380] ;  /* 0x0003800018227984 */ /* 0x000ea20000000a00 */
[C---:B------:R-:W-:Y:S01]  /*2b70*/  FFMA R60, R28.reuse, R54, R63 ;  /* 0x000000361c3c7223 */ /* 0x040fe2000000003f */
[-C--:B------:R-:W-:Y:S01]  /*2b80*/  FFMA R62, R28, R50.reuse, R71 ;  /* 0x000000321c3e7223 */ /* 0x080fe20000000047 */
[-C--:B------:R-:W-:Y:S01]  /*2b90*/  FFMA R72, R54, R29.reuse, R73 ;  /* 0x0000001d36487223 */ /* 0x080fe20000000049 */
[----:B------:R-:W-:Y:S01]  /*2ba0*/  FFMA R74, R50, R29, R75 ;  /* 0x0000001d324a7223 */ /* 0x000fe2000000004b */
[----:B------:R-:W-:Y:S01]  /*2bb0*/  FFMA R71, R28, R51, R76 ;  /* 0x000000331c477223 */ /* 0x000fe2000000004c */
[C---:B------:R-:W-:Y:S01]  /*2bc0*/  FFMA R85, R29.reuse, R57, R88 ;  /* 0x000000391d557223 */ /* 0x040fe20000000058 */
[C---:B------:R-:W-:Y:S01]  /*2bd0*/  FFMA R87, R29.reuse, R59, R90 ;  /* 0x0000003b1d577223 */ /* 0x040fe2000000005a */
[C---:B------:R-:W-:Y:S01]  /*2be0*/  FFMA R73, R29.reuse, R55, R78 ;  /* 0x000000371d497223 */ /* 0x040fe2000000004e */
[----:B------:R-:W-:Y:S01]  /*2bf0*/  FFMA R75, R29, R51, R80 ;  /* 0x000000331d4b7223 */ /* 0x000fe20000000050 */
[C---:B0-----:R-:W-:Y:S01]  /*2c00*/  FFMA R63, R32.reuse, R57, R11 ;  /* 0x00000039203f7223 */ /* 0x041fe2000000000b */
[----:B------:R-:W0:Y:S01]  /*2c10*/  LDS.64 R28, [R24+0x3b8] ;  /* 0x0003b800181c7984 */ /* 0x000e220000000a00 */
[C---:B------:R-:W-:Y:S01]  /*2c20*/  FFMA R78, R32.reuse, R50, R81 ;  /* 0x00000032204e7223 */ /* 0x040fe20000000051 */
[CC--:B------:R-:W-:Y:S01]  /*2c30*/  FFMA R76, R32.reuse, R54.reuse, R77 ;  /* 0x00000036204c7223 */ /* 0x0c0fe2000000004d */
        /* <DEDUP_REMOVED lines=8> */
[----:B------:R-:W-:Y:S01]  /*2cc0*/  FFMA R23, R33, R51, R74 ;  /* 0x0000003321177223 */ /* 0x000fe2000000004a */
[C---:B-1----:R-:W-:Y:S01]  /*2cd0*/  FFMA R89, R52.reuse, R59, R66 ;  /* 0x0000003b34597223 */ /* 0x042fe20000000042 */
[----:B------:R-:W1:Y:S01]  /*2ce0*/  LDS.64 R32, [R24+0x3f0] ;  /* 0x0003f00018207984 */ /* 0x000e620000000a00 */
[C---:B------:R-:W-:Y:S01]  /*2cf0*/  FFMA R66, R52.reuse, R54, R63 ;  /* 0x0000003634427223 */ /* 0x040fe2000000003f */
[C---:B------:R-:W-:Y:S01]  /*2d00*/  FFMA R87, R52.reuse, R57, R25 ;  /* 0x0000003934577223 */ /* 0x040fe20000000019 */
[C---:B------:R-:W-:Y:S01]  /*2d10*/  FFMA R72, R52.reuse, R50, R79 ;  /* 0x0000003234487223 */ /* 0x040fe2000000004f */
[----:B------:R-:W3:Y:S01]  /*2d20*/  LDS.64 R62, [R24+0x428] ;  /* 0x00042800183e7984 */ /* 0x000ee20000000a00 */
        /* <DEDUP_REMOVED lines=9> */
[C---:B------:R-:W-:Y:S01]  /*2dc0*/  FFMA R60, R34.reuse, R54, R87 ;  /* 0x00000036223c7223 */ /* 0x040fe20000000057 */
[C---:B------:R-:W-:Y:S01]  /*2dd0*/  FFMA R68, R34.reuse, R50, R89 ;  /* 0x0000003222447223 */ /* 0x040fe20000000059 */
[C---:B------:R-:W-:Y:S01]  /*2de0*/  FFMA R27, R34.reuse, R55, R66 ;  /* 0x00000037221b7223 */ /* 0x040fe20000000042 */
[C---:B------:R-:W-:Y:S01]  /*2df0*/  FFMA R87, R35.reuse, R57, R31 ;  /* 0x0000003923577223 */ /* 0x040fe2000000001f */
[CC--:B------:R-:W-:Y:S01]  /*2e00*/  FFMA R89, R35.reuse, R59.reuse, R65 ;  /* 0x0000003b23597223 */ /* 0x0c0fe20000000041 */
[----:B------:R-:W-:Y:S01]  /*2e10*/  FFMA R85, R34, R59, R49 ;  /* 0x0000003b22557223 */ /* 0x000fe20000000031 */
[-C--:B------:R-:W-:Y:S01]  /*2e20*/  FFMA R66, R54, R35.reuse, R91 ;  /* 0x0000002336427223 */ /* 0x080fe2000000005b */
[----:B------:R-:W-:Y:S01]  /*2e30*/  FFMA R70, R50, R35, R93 ;  /* 0x0000002332467223 */ /* 0x000fe2000000005d */
[C---:B------:R-:W-:Y:S01]  /*2e40*/  FFMA R31, R35.reuse, R55, R52 ;  /* 0x00000037231f7223 */ /* 0x040fe20000000034 */
[----:B------:R-:W-:Y:S01]  /*2e50*/  FFMA R65, R35, R51, R64 ;  /* 0x0000003323417223 */ /* 0x000fe20000000040 */
[CC--:B0-----:R-:W-:Y:S01]  /*2e60*/  FFMA R35, R28.reuse, R57.reuse, R61 ;  /* 0x000000391c237223 */ /* 0x0c1fe2000000003d */
[C---:B------:R-:W-:Y:S01]  /*2e70*/  FFMA R93, R29.reuse, R57, R56 ;  /* 0x000000391d5d7223 */ /* 0x040fe20000000038 */
[----:B------:R-:W-:Y:S01]  /*2e80*/  FFMA R91, R28, R59, R67 ;  /* 0x0000003b1c5b7223 */ /* 0x000fe20000000043 */
[----:B------:R-:W-:Y:S01]  /*2e90*/  FFMA R49, R34, R51, R72 ;  /* 0x0000003322317223 */ /* 0x000fe20000000048 */
[C---:B------:R-:W-:Y:S01]  /*2ea0*/  FFMA R58, R29.reuse, R59, R58 ;  /* 0x0000003b1d3a7223 */ /* 0x040fe2000000003a */
[C---:B------:R-:W-:Y:S01]  /*2eb0*/  FFMA R34, R28.reuse, R54, R53 ;  /* 0x000000361c227223 */ /* 0x040fe20000000035 */
[C---:B------:R-:W-:Y:S01]  /*2ec0*/  FFMA R52, R28.reuse, R50, R85 ;  /* 0x000000321c347223 */ /* 0x040fe20000000055 */
[C---:B------:R-:W-:Y:S01]  /*2ed0*/  FFMA R57, R28.reuse, R55, R60 ;  /* 0x000000371c397223 */ /* 0x040fe2000000003c */
[----:B------:R-:W-:Y:S01]  /*2ee0*/  FFMA R61, R28, R51, R68 ;  /* 0x000000331c3d7223 */ /* 0x000fe20000000044 */
[-C--:B------:R-:W-:Y:S01]  /*2ef0*/  FFMA R28, R54, R29.reuse, R87 ;  /* 0x0000001d361c7223 */ /* 0x080fe20000000057 */
[----:B------:R-:W-:Y:S01]  /*2f00*/  FFMA R56, R50, R29, R89 ;  /* 0x0000001d32387223 */ /* 0x000fe20000000059 */
[C---:B------:R-:W-:Y:S01]  /*2f10*/  FFMA R59, R29.reuse, R55, R66 ;  /* 0x000000371d3b7223 */ /* 0x040fe20000000042 */
[----:B------:R-:W-:Y:S01]  /*2f20*/  FFMA R67, R29, R51, R70 ;  /* 0x000000331d437223 */ /* 0x000fe20000000046 */
[----:B-1----:R-:W-:Y:S01]  /*2f30*/  FFMA R35, R32, R54, R35 ;  /* 0x0000003620237223 */ /* 0x002fe20000000023 */
[-C--:B------:R-:W-:Y:S01]  /*2f40*/  FFMA R54, R54, R33.reuse, R93 ;  /* 0x0000002136367223 */ /* 0x080fe2000000005d */
[----:B------:R-:W-:Y:S01]  /*2f50*/  FFMA R85, R32, R50, R91 ;  /* 0x0000003220557223 */ /* 0x000fe2000000005b */
[----:B------:R-:W-:Y:S01]  /*2f60*/  FFMA R50, R50, R33, R58 ;  /* 0x0000002132327223 */ /* 0x000fe2000000003a */
[CC--:B------:R-:W-:Y:S01]  /*2f70*/  FFMA R87, R32.reuse, R55.reuse, R34 ;  /* 0x0000003720577223 */ /* 0x0c0fe20000000022 */
[----:B---3--:R-:W-:Y:S01]  /*2f80*/  FFMA R58, R63, R55, R54 ;  /* 0x000000373f3a7223 */ /* 0x008fe20000000036 */
[----:B------:R-:W-:Y:S01]  /*2f90*/  FFMA R91, R32, R51, R52 ;  /* 0x00000033205b7223 */ /* 0x000fe20000000034 */
[C---:B------:R-:W-:Y:S01]  /*2fa0*/  FFMA R89, R33.reuse, R55, R28 ;  /* 0x0000003721597223 */ /* 0x040fe2000000001c */
[----:B------:R-:W-:Y:S01]  /*2fb0*/  FFMA R56, R33, R51, R56 ;  /* 0x0000003321387223 */ /* 0x000fe20000000038 */
[C---:B------:R-:W-:Y:S01]  /*2fc0*/  FFMA R93, R62.reuse, R55, R35 ;  /* 0x000000373e5d7223 */ /* 0x040fe20000000023 */
[-C--:B------:R-:W-:Y:S01]  /*2fd0*/  FFMA R85, R62, R51.reuse, R85 ;  /* 0x000000333e557223 */ /* 0x080fe20000000055 */
[----:B------:R-:W-:Y:S01]  /*2fe0*/  FFMA R63, R63, R51, R50 ;  /* 0x000000333f3f7223 */ /* 0x000fe20000000032 */
[----:B------:R-:W-:Y:S06]  /*2ff0*/  BAR.SYNC.DEFER_BLOCKING 0x0 ;  /* 0x0000000000007b1d */ /* 0x000fec0000010000 */
[----:B------:R-:W-:Y:S05]  /*3000*/  @P0 BRA `(.L_x_25) ;  /* 0x00000000001c0947 */ /* 0x000fea0003800000 */
[----:B------:R-:W-:Y:S01]  /*3010*/  ISETP.NE.AND P6, PT, R22, RZ, PT ;  /* 0x000000ff1600720c */ /* 0x000fe20003fc5270 */
[----:B------:R-:W-:Y:S01]  /*3020*/  BSSY.RECONVERGENT B1, `(.L_x_26) ;  /* 0x0000004000017945 */ /* 0x000fe20003800200 */
[----:B------:R-:W-:-:S11]  /*3030*/  MOV R29, RZ ;  /* 0x000000ff001d7202 */ /* 0x000fd60000000f00 */
[----:B------:R-:W-:Y:S05]  /*3040*/  @P6 BRA `(.L_x_27) ;  /* 0x0000000000046947 */ /* 0x000fea0003800000 */
[----:B------:R0:W5:Y:S02]  /*3050*/  LDG.E.CONSTANT R29, desc[UR8][R38.64] ;  /* 0x00000008261d7981 */ /* 0x000164000c1e9900 */
.L_x_27:
[----:B------:R-:W-:Y:S05]  /*3060*/  BSYNC.RECONVERGENT B1 ;  /* 0x0000000000017941 */ /* 0x000fea0003800200 */
.L_x_26:
[----:B-----5:R1:W-:Y:S02]  /*3070*/  STS [R48], R29 ;  /* 0x0000001d30007388 */ /* 0x0203e40000000800 */
.L_x_25:
[----:B------:R-:W-:Y:S05]  /*3080*/  BSYNC.RECONVERGENT B0 ;  /* 0x0000000000007941 */ /* 0x000fea0003800200 */
.L_x_24:
[----:B------:R-:W-:Y:S04]  /*3090*/  BSSY.RECONVERGENT B0, `(.L_x_28) ;  /* 0x0000009000007945 */ /* 0x000fe80003800200 */
[----:B------:R-:W-:Y:S05]  /*30a0*/  @P4 BRA `(.L_x_29) ;  /* 0x00000000001c4947 */ /* 0x000fea0003800000 */
[----:B------:R-:W-:Y:S01]  /*30b0*/  ISETP.NE.AND P6, PT, R8, RZ, PT ;  /* 0x000000ff0800720c */ /* 0x000fe20003fc5270 */
[----:B------:R-:W-:Y:S01]  /*30c0*/  BSSY.RECONVERGENT B1, `(.L_x_30) ;  /* 0x0000004000017945 */ /* 0x000fe20003800200 */
[----:B-1----:R-:W-:-:S11]  /*30d0*/  HFMA2 R29, -RZ, RZ, 0, 0 ;  /* 0x00000000ff1d7431 */ /* 0x002fd600000001ff */
[----:B------:R-:W-:Y:S05]  /*30e0*/  @P6 BRA `(.L_x_31) ;  /* 0x0000000000046947 */ /* 0x000fea0003800000 */
[----:B------:R1:W5:Y:S02]  /*30f0*/  LDG.E.CONSTANT R29, desc[UR8][R44.64] ;  /* 0x000000082c1d7981 */ /* 0x000364000c1e9900 */
.L_x_31:
[----:B------:R-:W-:Y:S05]  /*3100*/  BSYNC.RECONVERGENT B1 ;  /* 0x0000000000017941 */ /* 0x000fea0003800200 */
.L_x_30:
[----:B-----5:R2:W-:Y:S02]  /*3110*/  STS [R48+0x4], R29 ;  /* 0x0000041d30007388 */ /* 0x0205e40000000800 */
.L_x_29:
[----:B------:R-:W-:Y:S05]  /*3120*/  BSYNC.RECONVERGENT B0 ;  /* 0x0000000000007941 */ /* 0x000fea0003800200 */
.L_x_28:
[----:B------:R-:W-:Y:S04]  /*3130*/  BSSY.RECONVERGENT B0, `(.L_x_32) ;  /* 0x0000008000007945 */ /* 0x000fe80003800200 */
[----:B------:R-:W-:Y:S05]  /*3140*/  @P5 BRA `(.L_x_33) ;  /* 0x0000000000185947 */ /* 0x000fea0003800000 */
[----:B------:R-:W-:Y:S01]  /*3150*/  BSSY.RECONVERGENT B1, `(.L_x_34) ;  /* 0x0000004000017945 */ /* 0x000fe20003800200 */
[----:B-12---:R-:W-:-:S03]  /*3160*/  MOV R29, RZ ;  /* 0x000000ff001d7202 */ /* 0x006fc60000000f00 */
[----:B------:R-:W-:Y:S05]  /*3170*/  @P3 BRA `(.L_x_35) ;  /* 0x0000000000043947 */ /* 0x000fea0003800000 */
[----:B------:R1:W5:Y:S02]  /*3180*/  LDG.E.CONSTANT R29, desc[UR8][R46.64+0x8] ;  /* 0x000008082e1d7981 */ /* 0x000364000c1e9900 */
.L_x_35:
[----:B------:R-:W-:Y:S05]  /*3190*/  BSYNC.RECONVERGENT B1 ;  /* 0x0000000000017941 */ /* 0x000fea0003800200 */
.L_x_34:
[----:B-----5:R3:W-:Y:S02]  /*31a0*/  STS [R48+0x8], R29 ;  /* 0x0000081d30007388 */ /* 0x0207e40000000800 */
.L_x_33:
[----:B------:R-:W-:Y:S05]  /*31b0*/  BSYNC.RECONVERGENT B0 ;  /* 0x0000000000007941 */ /* 0x000fea0003800200 */
.L_x_32:
[----:B------:R-:W-:Y:S01]  /*31c0*/  IADD3 R10, P4, PT, R10, 0x48, RZ ;  /* 0x000000480a0a7810 */ /* 0x000fe20007f9e0ff */
[----:B------:R-:W4:Y:S03]  /*31d0*/  @P2 LDG.E.CONSTANT R60, desc[UR8][R40.64] ;  /* 0x00000008283c2981 */ /* 0x000f26000c1e9900 */
[----:B------:R-:W-:Y:S02]  /*31e0*/  IADD3.X R15, PT, PT, RZ, R15, RZ, P4, !PT ;  /* 0x0000000fff0f7210 */ /* 0x000fe400027fe4ff */
[----:B-1----:R-:W-:-:S04]  /*31f0*/  IADD3 R46, P4, PT, R40, 0x48, RZ ;  /* 0x00000048282e7810 */ /* 0x002fc80007f9e0ff */
[----:B------:R-:W-:Y:S02]  /*3200*/  IADD3.X R45, PT, PT, RZ, R41, RZ, P4, !PT ;  /* 0x00000029ff2d7210 */ /* 0x000fe400027fe4ff */
[----:B------:R-:W-:-:S04]  /*3210*/  IADD3 R47, P4, PT, R42, 0x48, RZ ;  /* 0x000000482a2f7810 */ /* 0x000fc80007f9e0ff */
[----:B------:R-:W-:Y:S02]  /*3220*/  IADD3.X R44, PT, PT, RZ, R43, RZ, P4, !PT ;  /* 0x0000002bff2c7210 */ /* 0x000fe400027fe4ff */
[----:B------:R-:W5:Y:S01]  /*3230*/  @P1 LDG.E.CONSTANT R43, desc[UR8][R42.64] ;  /* 0x000000082a2b1981 */ /* 0x000f62000c1e9900 */
[----:B------:R-:W-:-:S04]  /*3240*/  UIADD3 UR4, UPT, UPT, UR4, 0x1, URZ ;  /* 0x0000000104047890 */ /* 0x000fc8000fffe0ff */
[----:B------:R-:W-:Y:S01]  /*3250*/  UISETP.NE.AND UP0, UPT, UR4, 0x20, UPT ;  /* 0x000000200400788c */ /* 0x000fe2000bf05270 */
[----:B------:R-:W-:Y:S02]  /*3260*/  IADD3 R12, PT, PT, R12, 0x1880, RZ ;  /* 0x000018800c0c7810 */ /* 0x000fe40007ffe0ff */
[----:B------:R-:W-:Y:S02]  /*3270*/  IADD3 R4, PT, PT, R4, 0x1880, RZ ;  /* 0x0000188004047810 */ /* 0x000fe40007ffe0ff */
[----:B------:R-:W-:Y:S02]  /*3280*/  IADD3 R6, PT, PT, R6, 0x12, RZ ;  /* 0x0000001206067810 */ /* 0x000fe40007ffe0ff */
[----:B------:R-:W-:Y:S01]  /*3290*/  IADD3 R2, PT, PT, R2, 0x1880, RZ ;  /* 0x0000188002027810 */ /* 0x000fe20007ffe0ff */
[----:B----4-:R-:W-:Y:S04]  /*32a0*/  @P2 STS [R30+0x4], R60 ;  /* 0x0000043c1e002388 */ /* 0x010fe80000000800 */
[----:B-----5:R-:W-:Y:S01]  /*32b0*/  @P1 STS [R30], R43 ;  /* 0x0000002b1e001388 */ /* 0x020fe20000000800 */
[----:B------:R-:W-:Y:S06]  /*32c0*/  BAR.SYNC.DEFER_BLOCKING 0x0 ;  /* 0x0000000000007b1d */ /* 0x000fec0000010000 */
[----:B------:R-:W-:Y:S04]  /*32d0*/  LDS.64 R34, [R24] ;  /* 0x0000000018227984 */ /* 0x000fe80000000a00 */
[----:B------:R-:W1:Y:S04]  /*32e0*/  LDS.64 R50, [R26] ;  /* 0x000000001a327984 */ /* 0x000e680000000a00 */
[----:B0-----:R-:W0:Y:S04]  /*32f0*/  LDS.64 R38, [R26+0x180] ;  /* 0x000180001a267984 */ /* 0x001e280000000a00 */
[----:B------:R-:W4:Y:S04]  /*3300*/  LDS.64 R52, [R24+0x38] ;  /* 0x0000380018347984 */ /* 0x000f280000000a00 */
[----:B------:R-:W5:Y:S04]  /*3310*/  LDS.64 R54, [R24+0x70] ;  /* 0x0000700018367984 */ /* 0x000f680000000a00 */
[----:B--23--:R-:W2:Y:S04]  /*3320*/  LDS.64 R28, [R26+0x8] ;  /* 0x000008001a1c7984 */ /* 0x00cea80000000a00 */
[----:B------:R-:W3:Y:S04]  /*3330*/  LDS.64 R32, [R26+0x188] ;  /* 0x000188001a207984 */ /* 0x000ee80000000a00 */
[----:B------:R-:W3:Y:S04]  /*3340*/  LDS.64 R40, [R24+0xa8] ;  /* 0x0000a80018287984 */ /* 0x000ee80000000a00 */
[----:B------:R-:W3:Y:S01]  /*3350*/  LDS.64 R42, [R24+0xe0] ;  /* 0x0000e000182a7984 */ /* 0x000ee20000000a00 */
[C---:B-1----:R-:W-:Y:S01]  /*3360*/  FFMA R30, R34.reuse, R50, R3 ;  /* 0x00000032221e7223 */ /* 0x042fe20000000003 */
[----:B0-----:R-:W-:Y:S01]  /*3370*/  FFMA R34, R34, R38, R5 ;  /* 0x0000002622227223 */ /* 0x001fe20000000005 */
[-C--:B------:R-:W-:Y:S01]  /*3380*/  FFMA R60, R50, R35.reuse, R7 ;  /* 0x00000023323c7223 */ /* 0x080fe20000000007 */
[----:B------:R-:W-:-:S02]  /*3390*/  FFMA R62, R38, R35, R69 ;  /* 0x00000023263e7223 */ /* 0x000fc40000000045 */
[C---:B----4-:R-:W-:Y:S01]  /*33a0*/  FFMA R5, R52.reuse, R39, R34 ;  /* 0x0000002734057223 */ /* 0x050fe20000000022 */
[C---:B------:R-:W-:Y:S01]  /*33b0*/  FFMA R68, R52.reuse, R38, R71 ;  /* 0x0000002634447223 */ /* 0x040fe20000000047 */
[----:B------:R-:W0:Y:S01]  /*33c0*/  LDS.64 R34, [R24+0x118] ;  /* 0x0001180018227984 */ /* 0x000e220000000a00 */
[-C--:B------:R-:W-:Y:S01]  /*33d0*/  FFMA R66, R52, R50.reuse, R9 ;  /* 0x0000003234427223 */ /* 0x080fe20000000009 */
[-C--:B------:R-:W-:Y:S01]  /*33e0*/  FFMA R70, R50, R53.reuse, R73 ;  /* 0x0000003532467223 */ /* 0x080fe20000000049 */
[----:B------:R-:W-:Y:S01]  /*33f0*/  FFMA R72, R38, R53, R75 ;  /* 0x0000003526487223 */ /* 0x000fe2000000004b */
[-C--:B------:R-:W-:Y:S01]  /*3400*/  FFMA R3, R52, R51.reuse, R30 ;  /* 0x0000003334037223 */ /* 0x080fe2000000001e */
[C---:B------:R-:W-:Y:S01]  /*3410*/  FFMA R7, R53.reuse, R51, R60 ;  /* 0x0000003335077223 */ /* 0x040fe2000000003c */
[-C--:B------:R-:W-:Y:S01]  /*3420*/  FFMA R9, R53, R39.reuse, R62 ;  /* 0x0000002735097223 */ /* 0x080fe2000000003e */
[C---:B-----5:R-:W-:Y:S01]  /*3430*/  FFMA R30, R54.reuse, R50, R11 ;  /* 0x00000032361e7223 */ /* 0x060fe2000000000b */
        /* <DEDUP_REMOVED lines=8> */
[C---:B--2---:R-:W-:Y:S01]  /*34c0*/  FFMA R3, R54.reuse, R28, R3 ;  /* 0x0000001c36037223 */ /* 0x044fe20000000003 */
[----:B---3--:R-:W-:Y:S01]  /*34d0*/  FFMA R54, R54, R32, R5 ;  /* 0x0000002036367223 */ /* 0x008fe20000000005 */
[-C--:B------:R-:W-:Y:S01]  /*34e0*/  FFMA R60, R28, R55.reuse, R7 ;  /* 0x000000371c3c7223 */ /* 0x080fe20000000007 */
[----:B------:R-:W-:Y:S01]  /*34f0*/  FFMA R62, R32, R55, R9 ;  /* 0x00000037203e7223 */ /* 0x000fe20000000009 */
[C---:B------:R-:W-:Y:S01]  /*3500*/  FFMA R5, R40.reuse, R28, R11 ;  /* 0x0000001c28057223 */ /* 0x040fe2000000000b */
        /* <DEDUP_REMOVED lines=9> */
[-C--:B------:R-:W-:Y:S01]  /*35a0*/  FFMA R68, R28, R41.reuse, R71 ;  /* 0x000000291c447223 */ /* 0x080fe20000000047 */
[----:B------:R-:W-:-:S02]  /*35b0*/  FFMA R70, R32, R41, R73 ;  /* 0x0000002920467223 */ /* 0x000fc40000000049 */
[----:B------:R-:W2:Y:S01]  /*35c0*/  LDS.64 R40, [R24+0x188] ;  /* 0x0001880018287984 */ /* 0x000ea20000000a00 */
[C---:B------:R-:W-:Y:S01]  /*35d0*/  FFMA R64, R42.reuse, R38, R49 ;  /* 0x000000262a407223 */ /* 0x040fe20000000031 */
[C---:B------:R-:W-:Y:S01]  /*35e0*/  FFMA R49, R42.reuse, R51, R72 ;  /* 0x000000332a317223 */ /* 0x040fe20000000048 */
[C---:B------:R-:W-:Y:S01]  /*35f0*/  FFMA R30, R42.reuse, R50, R27 ;  /* 0x000000322a1e7223 */ /* 0x040fe2000000001b */
[C---:B------:R-:W-:Y:S01]  /*3600*/  FFMA R55, R42.reuse, R39, R74 ;  /* 0x000000272a377223 */ /* 0x040fe2000000004a */
[C---:B------:R-:W-:Y:S01]  /*3610*/  FFMA R13, R42.reuse, R28, R13 ;  /* 0x0000001c2a0d7223 */ /* 0x040fe2000000000d */
[----:B------:R-:W-:Y:S01]  /*3620*/  FFMA R72, R42, R32, R9 ;  /* 0x000000202a487223 */ /* 0x000fe20000000009 */
[-C--:B------:R-:W-:Y:S01]  /*3630*/  FFMA R42, R50, R43.reuse, R31 ;  /* 0x0000002b322a7223 */ /* 0x080fe2000000001f */
[-C--:B------:R-:W-:Y:S01]  /*3640*/  FFMA R66, R38, R43.reuse, R65 ;  /* 0x0000002b26427223 */ /* 0x080fe20000000041 */
[----:B------:R-:W-:Y:S01]  /*3650*/  FFMA R84, R28, R43, R11 ;  /* 0x0000002b1c547223 */ /* 0x000fe2000000000b */
[C---:B0-----:R-:W-:Y:S01]  /*3660*/  FFMA R82, R34.reuse, R50, R57 ;  /* 0x0000003222527223 */ /* 0x041fe20000000039 */
[C---:B------:R-:W-:Y:S01]  /*3670*/  FFMA R86, R34.reuse, R38, R61 ;  /* 0x0000002622567223 */ /* 0x040fe2000000003d */
[C---:B------:R-:W-:Y:S01]  /*3680*/  FFMA R11, R34.reuse, R51, R30 ;  /* 0x00000033220b7223 */ /* 0x040fe2000000001e */
[C---:B------:R-:W-:Y:S01]  /*3690*/  FFMA R25, R34.reuse, R39, R64 ;  /* 0x0000002722197223 */ /* 0x040fe20000000040 */
[C---:B------:R-:W-:Y:S01]  /*36a0*/  FFMA R9, R34.reuse, R28, R49 ;  /* 0x0000001c22097223 */ /* 0x040fe20000000031 */
[-C--:B------:R-:W-:Y:S01]  /*36b0*/  FFMA R88, R34, R32.reuse, R55 ;  /* 0x0000002022587223 */ /* 0x080fe20000000037 */
[----:B------:R-:W-:Y:S01]  /*36c0*/  FFMA R34, R50, R35, R59 ;  /* 0x0000002332227223 */ /* 0x000fe2000000003b */
[C---:B------:R-:W-:Y:S01]  /*36d0*/  FFMA R65, R43.reuse, R51, R76 ;  /* 0x000000332b417223 */ /* 0x040fe2000000004c */
[----:B------:R-:W-:Y:S01]  /*36e0*/  FFMA R69, R43, R39, R78 ;  /* 0x000000272b457223 */ /* 0x000fe2000000004e */
[----:B------:R-:W-:Y:S01]  /*36f0*/  FFMA R27, R32, R43, R23 ;  /* 0x0000002b201b7223 */ /* 0x000fe20000000017 */
[----:B------:R-:W0:Y:S01]  /*3700*/  LDS.64 R30, [R24+0x1c0] ;  /* 0x0001c000181e7984 */ /* 0x000e220000000a00 */
[----:B------:R-:W-:Y:S01]  /*3710*/  FFMA R64, R38, R35, R67 ;  /* 0x0000002326407223 */ /* 0x000fe20000000043 */
[C---:B------:R-:W-:Y:S01]  /*3720*/  FFMA R57, R35.reuse, R51, R42 ;  /* 0x0000003323397223 */ /* 0x040fe2000000002a */
[----:B------:R-:W-:Y:S01]  /*3730*/  FFMA R61, R35, R39, R66 ;  /* 0x00000027233d7223 */ /* 0x000fe20000000042 */
[----:B------:R-:W3:Y:S01]  /*3740*/  LDS.64 R42, [R24+0x230] ;  /* 0x00023000182a7984 */ /* 0x000ee20000000a00 */
[C---:B-1----:R-:W-:Y:S01]  /*3750*/  FFMA R92, R52.reuse, R32, R25 ;  /* 0x00000020345c7223 */ /* 0x042fe20000000019 */
[C---:B------:R-:W-:Y:S01]  /*3760*/  FFMA R59, R52.reuse, R51, R82 ;  /* 0x00000033343b7223 */ /* 0x040fe20000000052 */
[----:B------:R-:W-:Y:S01]  /*3770*/  FFMA R23, R52, R39, R86 ;  /* 0x0000002734177223 */ /* 0x000fe20000000056 */
[----:B------:R-:W-:Y:S01]  /*3780*/  FFMA R25, R38, R53, R56 ;  /* 0x0000003526197223 */ /* 0x000fe20000000038 */
[-C--:B------:R-:W-:Y:S01]  /*3790*/  FFMA R76, R28, R35.reuse, R65 ;  /* 0x000000231c4c7223 */ /* 0x080fe20000000041 */
        /* <DEDUP_REMOVED lines=9> */
[----:B------:R-:W1:Y:S04]  /*3830*/  LDS.64 R66, [R24+0x1f8] ;  /* 0x0001f80018427984 */ /* 0x000e680000000a00 */
[----:B------:R-:W4:Y:S04]  /*3840*/  LDS.64 R52, [R24+0x268] ;  /* 0x0002680018347984 */ /* 0x000f280000000a00 */
[----:B------:R-:W5:Y:S01]  /*3850*/  LDS.64 R34, [R26+0x10] ;  /* 0x000010001a227984 */ /* 0x000f620000000a00 */
[----:B--2---:R-:W-:-:S03]  /*3860*/  FFMA R57, R50, R41, R58 ;  /* 0x0000002932397223 */ /* 0x004fc6000000003a */
[----:B------:R5:W2:Y:S01]  /*3870*/  LDS.64 R64, [R26+0x190] ;  /* 0x000190001a407984 */ /* 0x000aa20000000a00 */
[----:B------:R-:W-:Y:S01]  /*3880*/  FFMA R58, R40, R38, R85 ;  /* 0x00000026283a7223 */ /* 0x000fe20000000055 */
[----:B------:R-:W-:Y:S02]  /*3890*/  FFMA R63, R38, R41, R63 ;  /* 0x00000029263f7223 */ /* 0x000fe4000000003f */
[----:B------:R-:W2:Y:S01]  /*38a0*/  LDS.64 R90, [R24+0x2a0] ;  /* 0x0002a000185a7984 */ /* 0x000ea20000000a00 */
[C---:B------:R-:W-:Y:S01]  /*38b0*/  FFMA R38, R40.reuse, R32, R23 ;  /* 0x0000002028267223 */ /* 0x040fe20000000017 */
[----:B------:R-:W-:Y:S02]  /*38c0*/  FFMA R23, R41, R51, R86 ;  /* 0x0000003329177223 */ /* 0x000fe40000000056 */
[----:B------:R-:W2:Y:S01]  /*38d0*/  LDS.64 R86, [R24+0x2d8] ;  /* 0x0002d80018567984 */ /* 0x000ea20000000a00 */
[----:B------:R-:W-:-:S03]  /*38e0*/  FFMA R69, R40, R39, R78 ;  /* 0x0000002728457223 */ /* 0x000fc6000000004e */
[----:B------:R-:W2:Y:S01]  /*38f0*/  LDS.64 R78, [R24+0x310] ;  /* 0x00031000184e7984 */ /* 0x000ea20000000a00 */
[----:B------:R-:W-:-:S03]  /*3900*/  FFMA R61, R40, R51, R74 ;  /* 0x00000033283d7223 */ /* 0x000fc6000000004a */
[----:B------:R-:W2:Y:S01]  /*3910*/  LDS.64 R74, [R24+0x348] ;  /* 0x00034800184a7984 */ /* 0x000ea20000000a00 */
[----:B------:R-:W-:Y:S01]  /*3920*/  FFMA R93, R40, R50, R93 ;  /* 0x00000032285d7223 */ /* 0x000fe2000000005d */
[----:B------:R-:W-:Y:S01]  /*3930*/  FFMA R71, R41, R39, R25 ;  /* 0x0000002729477223 */ /* 0x000fe20000000019 */
[-C--:B------:R-:W-:Y:S01]  /*3940*/  FFMA R50, R28, R41.reuse, R49 ;  /* 0x000000291c327223 */ /* 0x080fe20000000031 */
[----:B------:R-:W-:Y:S01]  /*3950*/  FFMA R49, R32, R41, R55 ;  /* 0x0000002920317223 */ /* 0x000fe20000000037 */
[CC--:B0-----:R-:W-:Y:S01]  /*3960*/  FFMA R93, R30.reuse, R51.reuse, R93 ;  /* 0x000000331e5d7223 */ /* 0x0c1fe2000000005d */
[C---:B------:R-:W-:Y:S01]  /*3970*/  FFMA R73, R31.reuse, R51, R57 ;  /* 0x000000331f497223 */ /* 0x040fe20000000039 */
[-C--:B------:R-:W-:Y:S01]  /*3980*/  FFMA R41, R30, R39.reuse, R58 ;  /* 0x000000271e297223 */ /* 0x080fe2000000003a */
[----:B------:R-:W-:Y:S01]  /*3990*/  FFMA R63, R31, R39, R63 ;  /* 0x000000271f3f7223 */ /* 0x000fe2000000003f */
[-C--:B------:R-:W-:Y:S01]  /*39a0*/  FFMA R25, R28, R31.reuse, R23 ;  /* 0x0000001f1c197223 */ /* 0x080fe20000000017 */
[----:B------:R-:W-:Y:S01]  /*39b0*/  FFMA R51, R32, R31, R71 ;  /* 0x0000001f20337223 */ /* 0x000fe20000000047 */
[C---:B---3--:R-:W-:Y:S01]  /*39c0*/  FFMA R3, R42.reuse, R29, R3 ;  /* 0x0000001d2a037223 */ /* 0x048fe20000000003 */
[----:B------:R-:W-:Y:S01]  /*39d0*/  FFMA R31, R42, R33, R54 ;  /* 0x000000212a1f7223 */ /* 0x000fe20000000036 */
[C---:B------:R-:W-:Y:S01]  /*39e0*/  FFMA R39, R43.reuse, R29, R60 ;  /* 0x0000001d2b277223 */ /* 0x040fe2000000003c */
[----:B------:R-:W-:Y:S01]  /*39f0*/  FFMA R43, R43, R33, R62 ;  /* 0x000000212b2b7223 */ /* 0x000fe2000000003e */
[----:B-1----:R-:W-:Y:S01]  /*3a00*/  FFMA R58, R66, R32, R41 ;  /* 0x00000020423a7223 */ /* 0x002fe20000000029 */
[C---:B----4-:R-:W-:Y:S01]  /*3a10*/  FFMA R5, R52.reuse, R29, R5 ;  /* 0x0000001d34057223 */ /* 0x050fe20000000005 */
[CC--:B------:R-:W-:Y:S01]  /*3a20*/  FFMA R7, R52.reuse, R33.reuse, R7 ;  /* 0x0000002134077223 */ /* 0x0c0fe20000000007 */
[C---:B------:R-:W-:Y:S01]  /*3a30*/  FFMA R41, R53.reuse, R33, R70 ;  /* 0x0000002135297223 */ /* 0x040fe20000000046 */
[----:B-----5:R-:W-:Y:S01]  /*3a40*/  FFMA R26, R52, R34, R3 ;  /* 0x00000022341a7223 */ /* 0x020fe20000000003 */
[C---:B------:R-:W-:Y:S01]  /*3a50*/  FFMA R55, R30.reuse, R28, R61 ;  /* 0x0000001c1e377223 */ /* 0x040fe2000000003d */
[----:B------:R-:W-:Y:S01]  /*3a60*/  FFMA R57, R30, R32, R69 ;  /* 0x000000201e397223 */ /* 0x000fe20000000045 */
[----:B------:R-:W-:Y:S01]  /*3a70*/  FFMA R70, R34, R53, R39 ;  /* 0x0000003522467223 */ /* 0x000fe20000000027 */
[----:B--2---:R-:W-:Y:S01]  /*3a80*/  FFMA R52, R52, R64, R31 ;  /* 0x0000004034347223 */ /* 0x004fe2000000001f */
[----:B------:R-:W-:Y:S01]  /*3a90*/  FFMA R31, R53, R29, R68 ;  /* 0x0000001d351f7223 */ /* 0x000fe20000000044 */
[----:B------:R-:W-:Y:S01]  /*3aa0*/  FFMA R30, R64, R53, R43 ;  /* 0x00000035401e7223 */ /* 0x000fe2000000002b */
[----:B------:R-:W-:Y:S01]  /*3ab0*/  FFMA R23, R66, R28, R93 ;  /* 0x0000001c42177223 */ /* 0x000fe2000000005d */
[CC--:B------:R-:W-:Y:S01]  /*3ac0*/  FFMA R13, R90.reuse, R29.reuse, R13 ;  /* 0x0000001d5a0d7223 */ /* 0x0c0fe2000000000d */
        /* <DEDUP_REMOVED lines=8> */
[----:B------:R-:W-:Y:S01]  /*3b50*/  FFMA R91, R91, R65, R30 ;  /* 0x000000415b5b7223 */ /* 0x000fe2000000001e */
[-C--:B------:R-:W-:Y:S01]  /*3b60*/  FFMA R3, R90, R33.reuse, R72 ;  /* 0x000000215a037223 */ /* 0x080fe20000000048 */
[----:B------:R-:W0:Y:S01]  /*3b70*/  LDS.64 R40, [R24+0x380] ;  /* 0x0003800018287984 */ /* 0x000e220000000a00 */
[C---:B------:R-:W-:Y:S01]  /*3b80*/  FFMA R31, R86.reuse, R33, R88 ;  /* 0x00000021561f7223 */ /* 0x040fe20000000058 */
[----:B------:R-:W-:Y:S01]  /*3b90*/  FFMA R30, R86, R34, R13 ;  /* 0x00000022561e7223 */ /* 0x000fe2000000000d */
[----:B------:R-:W-:-:S02]  /*3ba0*/  FFMA R72, R90, R35, R26 ;  /* 0x000000235a487223 */ /* 0x000fc4000000001a */
[----:B------:R-:W1:Y:S01]  /*3bb0*/  LDS.64 R26, [R24+0x3b8] ;  /* 0x0003b800181a7984 */ /* 0x000e620000000a00 */
[----:B------:R-:W-:Y:S01]  /*3bc0*/  FFMA R9, R86, R29, R9 ;  /* 0x0000001d56097223 */ /* 0x000fe20000000009 */
[C---:B------:R-:W-:Y:S01]  /*3bd0*/  FFMA R39, R87.reuse, R33, R80 ;  /* 0x0000002157277223 */ /* 0x040fe20000000050 */
[C---:B------:R-:W-:Y:S01]  /*3be0*/  FFMA R62, R78.reuse, R64, R31 ;  /* 0x000000404e3e7223 */ /* 0x040fe2000000001f */
[----:B------:R-:W-:Y:S01]  /*3bf0*/  FFMA R85, R78, R35, R30 ;  /* 0x000000234e557223 */ /* 0x000fe2000000001e */
[-C--:B------:R-:W-:Y:S01]  /*3c00*/  FFMA R93, R90, R65.reuse, R52 ;  /* 0x000000415a5d7223 */ /* 0x080fe20000000034 */
[----:B------:R-:W-:Y:S01]  /*3c10*/  FFMA R89, R86, R65, R54 ;  /* 0x0000004156597223 */ /* 0x000fe20000000036 */
[----:B------:R-:W2:Y:S01]  /*3c20*/  LDS.64 R30, [R24+0x3f0] ;  /* 0x0003f000181e7984 */ /* 0x000ea20000000a00 */
[C---:B------:R-:W-:Y:S01]  /*3c30*/  FFMA R13, R87.reuse, R29, R76 ;  /* 0x0000001d570d7223 */ /* 0x040fe2000000004c */
[-C--:B------:R-:W-:Y:S01]  /*3c40*/  FFMA R52, R34, R87.reuse, R5 ;  /* 0x0000005722347223 */ /* 0x080fe20000000005 */
[----:B------:R-:W-:Y:S01]  /*3c50*/  FFMA R54, R64, R87, R7 ;  /* 0x0000005740367223 */ /* 0x000fe20000000007 */
[C---:B------:R-:W-:Y:S01]  /*3c60*/  FFMA R66, R87.reuse, R35, R66 ;  /* 0x0000002357427223 */ /* 0x040fe20000000042 */
[----:B------:R-:W-:Y:S01]  /*3c70*/  FFMA R87, R87, R65, R60 ;  /* 0x0000004157577223 */ /* 0x000fe2000000003c */
[----:B------:R-:W-:Y:S01]  /*3c80*/  FFMA R60, R78, R34, R9 ;  /* 0x000000224e3c7223 */ /* 0x000fe20000000009 */
[----:B------:R-:W-:Y:S01]  /*3c90*/  FFMA R76, R64, R79, R39 ;  /* 0x0000004f404c7223 */ /* 0x000fe20000000027 */
[----:B------:R-:W-:-:S02]  /*3ca0*/  FFMA R9, R74, R33, R38 ;  /* 0x000000214a097223 */ /* 0x000fc40000000026 */
[----:B------:R3:W4:Y:S01]  /*3cb0*/  LDS.64 R38, [R24+0x428] ;  /* 0x0004280018267984 */ /* 0x0007220000000a00 */
[-C--:B------:R-:W-:Y:S01]  /*3cc0*/  FFMA R42, R86, R64.reuse, R3 ;  /* 0x00000040562a7223 */ /* 0x080fe20000000003 */
[C---:B------:R-:W-:Y:S01]  /*3cd0*/  FFMA R3, R78.reuse, R33, R92 ;  /* 0x000000214e037223 */ /* 0x040fe2000000005c */
[CC--:B------:R-:W-:Y:S01]  /*3ce0*/  FFMA R11, R78.reuse, R29.reuse, R11 ;  /* 0x0000001d4e0b7223 */ /* 0x0c0fe2000000000b */
[C---:B------:R-:W-:Y:S01]  /*3cf0*/  FFMA R5, R79.reuse, R29, R56 ;  /* 0x0000001d4f057223 */ /* 0x040fe20000000038 */
[C---:B------:R-:W-:Y:S01]  /*3d00*/  FFMA R7, R79.reuse, R33, R82 ;  /* 0x000000214f077223 */ /* 0x040fe20000000052 */
[C---:B------:R-:W-:Y:S01]  /*3d10*/  FFMA R81, R79.reuse, R35, R52 ;  /* 0x000000234f517223 */ /* 0x040fe20000000034 */
[----:B------:R-:W-:Y:S01]  /*3d20*/  FFMA R83, R78, R65, R42 ;  /* 0x000000414e537223 */ /* 0x000fe2000000002a */
[----:B------:R-:W-:Y:S01]  /*3d30*/  FFMA R56, R34, R79, R13 ;  /* 0x0000004f22387223 */ /* 0x000fe2000000000d */
[C---:B------:R-:W-:Y:S01]  /*3d40*/  FFMA R52, R74.reuse, R64, R3 ;  /* 0x000000404a347223 */ /* 0x040fe20000000003 */
[----:B------:R-:W-:Y:S01]  /*3d50*/  FFMA R79, R79, R65, R54 ;  /* 0x000000414f4f7223 */ /* 0x000fe20000000036 */
[CC--:B------:R-:W-:Y:S01]  /*3d60*/  FFMA R59, R74.reuse, R29.reuse, R59 ;  /* 0x0000001d4a3b7223 */ /* 0x0c0fe2000000003b */
[-C--:B------:R-:W-:Y:S01]  /*3d70*/  FFMA R42, R74, R34.reuse, R11 ;  /* 0x000000224a2a7223 */ /* 0x080fe2000000000b */
[C---:B------:R-:W-:Y:S01]  /*3d80*/  FFMA R3, R75.reuse, R29, R50 ;  /* 0x0000001d4b037223 */ /* 0x040fe20000000032 */
[C---:B------:R-:W-:Y:S01]  /*3d90*/  FFMA R49, R75.reuse, R33, R49 ;  /* 0x000000214b317223 */ /* 0x040fe20000000031 */
[-C--:B------:R-:W-:Y:S01]  /*3da0*/  FFMA R50, R34, R75.reuse, R5 ;  /* 0x0000004b22327223 */ /* 0x080fe20000000005 */
[----:B------:R-:W-:Y:S01]  /*3db0*/  FFMA R54, R64, R75, R7 ;  /* 0x0000004b40367223 */ /* 0x000fe20000000007 */
[-C--:B------:R-:W-:Y:S01]  /*3dc0*/  FFMA R28, R28, R67.reuse, R73 ;  /* 0x000000431c1c7223 */ /* 0x080fe20000000049 */
[----:B------:R-:W-:Y:S01]  /*3dd0*/  FFMA R32, R32, R67, R63 ;  /* 0x0000004320207223 */ /* 0x000fe2000000003f */
[-C--:B------:R-:W-:Y:S01]  /*3de0*/  FFMA R77, R74, R35.reuse, R60 ;  /* 0x000000234a4d7223 */ /* 0x080fe2000000003c */
[----:B------:R-:W-:Y:S01]  /*3df0*/  FFMA R73, R75, R35, R56 ;  /* 0x000000234b497223 */ /* 0x000fe20000000038 */
[C---:B0-----:R-:W-:Y:S01]  /*3e00*/  FFMA R55, R40.reuse, R29, R55 ;  /* 0x0000001d28377223 */ /* 0x041fe20000000037 */
        /* <DEDUP_REMOVED lines=11> */
[CC--:B-1----:R-:W-:Y:S01]  /*3ec0*/  FFMA R23, R26.reuse, R29.reuse, R23 ;  /* 0x0000001d1a177223 */ /* 0x0c2fe20000000017 */
[C---:B------:R-:W-:Y:S01]  /*3ed0*/  FFMA R41, R27.reuse, R29, R28 ;  /* 0x0000001d1b297223 */ /* 0x040fe2000000001c */
[CC--:B------:R-:W-:Y:S01]  /*3ee0*/  FFMA R29, R26.reuse, R33.reuse, R58 ;  /* 0x000000211a1d7223 */ /* 0x0c0fe2000000003a */
[C---:B------:R-:W-:Y:S01]  /*3ef0*/  FFMA R33, R27.reuse, R33, R32 ;  /* 0x000000211b217223 */ /* 0x040fe20000000020 */
[C---:B---3--:R-:W-:Y:S01]  /*3f00*/  FFMA R24, R26.reuse, R34, R55 ;  /* 0x000000221a187223 */ /* 0x048fe20000000037 */
[C---:B------:R-:W-:Y:S01]  /*3f10*/  FFMA R28, R26.reuse, R64, R57 ;  /* 0x000000401a1c7223 */ /* 0x040fe20000000039 */
[C---:B------:R-:W-:Y:S01]  /*3f20*/  FFMA R9, R26.reuse, R35, R56 ;  /* 0x000000231a097223 */ /* 0x040fe20000000038 */
[----:B------:R-:W-:Y:S01]  /*3f30*/  FFMA R7, R26, R65, R60 ;  /* 0x000000411a077223 */ /* 0x000fe2000000003c */
[C---:B------:R-:W-:Y:S01]  /*3f40*/  FFMA R5, R27.reuse, R35, R40 ;  /* 0x000000231b057223 */ /* 0x040fe20000000028 */
[----:B------:R-:W-:Y:S01]  /*3f50*/  FFMA R26, R34, R27, R25 ;  /* 0x0000001b221a7223 */ /* 0x000fe20000000019 */
[----:B--2---:R-:W-:Y:S01]  /*3f60*/  FFMA R43, R30, R34, R23 ;  /* 0x000000221e2b7223 */ /* 0x004fe20000000017 */
[----:B------:R-:W-:Y:S01]  /*3f70*/  FFMA R40, R34, R31, R41 ;  /* 0x0000001f22287223 */ /* 0x000fe20000000029 */
[----:B------:R-:W-:Y:S01]  /*3f80*/  FFMA R32, R64, R27, R51 ;  /* 0x0000001b40207223 */ /* 0x000fe20000000033 */
[----:B------:R-:W-:Y:S01]  /*3f90*/  FFMA R34, R30, R64, R29 ;  /* 0x000000401e227223 */ /* 0x000fe2000000001d */
[----:B------:R-:W-:Y:S01]  /*3fa0*/  FFMA R64, R64, R31, R33 ;  /* 0x0000001f40407223 */ /* 0x000fe20000000021 */
[----:B------:R-:W-:Y:S01]  /*3fb0*/  FFMA R3, R27, R65, R42 ;  /* 0x000000411b037223 */ /* 0x000fe2000000002a */
[-C--:B------:R-:W-:Y:S01]  /*3fc0*/  FFMA R25, R31, R35.reuse, R26 ;  /* 0x000000231f197223 */ /* 0x080fe2000000001a */
[----:B------:R-:W-:Y:S01]  /*3fd0*/  FFMA R68, R86, R35, R68 ;  /* 0x0000002356447223 */ /* 0x000fe20000000044 */
[-C--:B------:R-:W-:Y:S01]  /*3fe0*/  FFMA R71, R74, R65.reuse, R62 ;  /* 0x000000414a477223 */ /* 0x080fe2000000003e */
[----:B------:R-:W-:Y:S01]  /*3ff0*/  FFMA R75, R75, R65, R76 ;  /* 0x000000414b4b7223 */ /* 0x000fe2000000004c */
[C---:B------:R-:W-:Y:S01]  /*4000*/  FFMA R23, R30.reuse, R35, R24 ;  /* 0x000000231e177223 */ /* 0x040fe20000000018 */
[-C--:B------:R-:W-:Y:S01]  /*4010*/  FFMA R27, R30, R65.reuse, R28 ;  /* 0x000000411e1b7223 */ /* 0x080fe2000000001c */
[----:B------:R-:W-:Y:S01]  /*4020*/  FFMA R31, R31, R65, R32 ;  /* 0x000000411f1f7223 */ /* 0x000fe20000000020 */
[C---:B----4-:R-:W-:Y:S01]  /*4030*/  FFMA R29, R38.reuse, R35, R43 ;  /* 0x00000023261d7223 */ /* 0x050fe2000000002b */
[----:B------:R-:W-:Y:S01]  /*4040*/  FFMA R33, R38, R65, R34 ;  /* 0x0000004126217223 */ /* 0x000fe20000000022 */
[C---:B------:R-:W-:Y:S01]  /*4050*/  FFMA R35, R39.reuse, R35, R40 ;  /* 0x0000002327237223 */ /* 0x040fe20000000028 */
[----:B------:R-:W-:Y:S01]  /*4060*/  FFMA R65, R39, R65, R64 ;  /* 0x0000004127417223 */ /* 0x000fe20000000040 */
[----:B------:R-:W-:Y:S06]  /*4070*/  BRA.U UP0, `(.L_x_36) ;  /* 0xffffffcd00687547 */ /* 0x000fec000b83ffff */
[----:B------:R-:W0:Y:S01]  /*4080*/  S2R R15, SR_CTAID.Z ;  /* 0x00000000000f7919 */ /* 0x000e220000002700 */
[----:B------:R-:W1:Y:S01]  /*4090*/  S2UR UR5, SR_CTAID.X ;  /* 0x00000000000579c3 */ /* 0x000e620000002500 */
[----:B------:R-:W2:Y:S01]  /*40a0*/  S2R R19, SR_CTAID.Y ;  /* 0x0000000000137919 */ /* 0x000ea20000002600 */
[----:B0-----:R-:W-:-:S06]  /*40b0*/  LEA R0, R15, R0, 0x5 ;  /* 0x000000000f007211 */ /* 0x001fcc00078e28ff */
[----:B------:R-:W0:Y:S01]  /*40c0*/  LDC.64 R14, c[0x0][0x390] ;  /* 0x0000e400ff0e7b82 */ /* 0x000e220000000a00 */
[----:B--2---:R-:W-:-:S05]  /*40d0*/  IMAD R0, R0, 0x7, R19 ;  /* 0x0000000700007824 */ /* 0x004fca00078e0213 */
[----:B-1----:R-:W-:-:S05]  /*40e0*/  LEA R0, R0, UR5, 0x5 ;  /* 0x0000000500007c11 */ /* 0x002fca000f8e28ff */
[----:B------:R-:W-:-:S05]  /*40f0*/  IMAD R17, R0, 0x7, R17 ;  /* 0x0000000700117824 */ /* 0x000fca00078e0211 */
[----:B------:R-:W-:-:S05]  /*4100*/  SHF.L.U32 R17, R17, 0x1, RZ ;  /* 0x0000000111117819 */ /* 0x000fca00000006ff */
[----:B0-----:R-:W-:-:S05]  /*4110*/  IMAD.WIDE.U32 R14, R17, 0x4, R14 ;  /* 0x00000004110e7825 */ /* 0x001fca00078e000e */
[----:B------:R-:W-:Y:S04]  /*4120*/  STG.E desc[UR8][R14.64], R72 ;  /* 0x000000480e007986 */ /* 0x000fe8000c101908 */
        /* <DEDUP_REMOVED lines=30> */
[----:B------:R-:W-:Y:S01]  /*4310*/  STG.E desc[UR8][R14.64+0x31624], R65 ;  /* 0x031624410e007986 */ /* 0x000fe2000c101908 */
[----:B------:R-:W-:Y:S05]  /*4320*/  EXIT ;  /* 0x000000000000794d */ /* 0x000fea0003800000 */
.L_x_37:
[----:B------:R-:W-:-:S00]  /*4330*/  BRA `(.L_x_37) ;  /* 0xfffffffc00fc7947 */ /* 0x000fc0000383ffff */
[----:B------:R-:W-:-:S00]  /*4340*/  NOP ;  /* 0x0000000000007918 */ /* 0x000fc00000000000 */
        /* <DEDUP_REMOVED lines=11> */
.L_x_38:


//--------------------- .nv.shared.default_function_kernel0 --------------------------
	.section	.nv.shared.default_function_kernel0,"aw",@nobits
	.sectionflags	@""
	.align	4
.nv.shared.default_function_kernel0:
	.zero		2912


//--------------------- .nv.shared.reserved.0     --------------------------
	.section	.nv.shared.reserved.0,"aw",@nobits
	.weak		__nv_reservedSMEM_offset_0_alias
	.size		__nv_reservedSMEM_offset_0_alias, 0, 64
	.other		__nv_reservedSMEM_offset_0_alias,@"STO_CUDA_RESERVED_SHARED STV_DEFAULT"
__nv_reservedSMEM_offset_0_alias:
	.zero		0
	.zero		64


//--------------------- .nv.constant0.default_function_kernel0 --------------------------
	.section	.nv.constant0.default_function_kernel0,"a",@progbits
	.sectionflags	@""
	.align	4
.nv.constant0.default_function_kernel0:
	.zero		920


//--------------------- SYMBOLS --------------------------

	.type		.nv.reservedSmem.offset0,@object
	.size		.nv.reservedSmem.offset0,0x4
	.type		.nv.reservedSmem.cap,@object
	.size		.nv.reservedSmem.cap,0x4
